//
// Generated by NVIDIA NVVM Compiler
//
// Compiler Build ID: CL-36424714
// Cuda compilation tools, release 13.0, V13.0.88
// Based on NVVM 20.0.0
//

.version 9.0
.target sm_100
.address_size 64

	// .globl	_Z9jacobiTopPdS_iiiiiiiiPid

.visible .entry _Z9jacobiTopPdS_iiiiiiiiPid(
	.param .u64 .ptr .align 1 _Z9jacobiTopPdS_iiiiiiiiPid_param_0,
	.param .u64 .ptr .align 1 _Z9jacobiTopPdS_iiiiiiiiPid_param_1,
	.param .u32 _Z9jacobiTopPdS_iiiiiiiiPid_param_2,
	.param .u32 _Z9jacobiTopPdS_iiiiiiiiPid_param_3,
	.param .u32 _Z9jacobiTopPdS_iiiiiiiiPid_param_4,
	.param .u32 _Z9jacobiTopPdS_iiiiiiiiPid_param_5,
	.param .u32 _Z9jacobiTopPdS_iiiiiiiiPid_param_6,
	.param .u32 _Z9jacobiTopPdS_iiiiiiiiPid_param_7,
	.param .u32 _Z9jacobiTopPdS_iiiiiiiiPid_param_8,
	.param .u32 _Z9jacobiTopPdS_iiiiiiiiPid_param_9,
	.param .u64 .ptr .align 1 _Z9jacobiTopPdS_iiiiiiiiPid_param_10,
	.param .f64 _Z9jacobiTopPdS_iiiiiiiiPid_param_11
)
{
	.reg .pred 	%p<40>;
	.reg .b32 	%r<179>;
	.reg .b64 	%rd<128>;
	.reg .b64 	%fd<71>;

	ld.param.u64 	%rd10, [_Z9jacobiTopPdS_iiiiiiiiPid_param_0];
	ld.param.u64 	%rd11, [_Z9jacobiTopPdS_iiiiiiiiPid_param_1];
	ld.param.u32 	%r61, [_Z9jacobiTopPdS_iiiiiiiiPid_param_3];
	ld.param.u32 	%r62, [_Z9jacobiTopPdS_iiiiiiiiPid_param_8];
	ld.param.u32 	%r63, [_Z9jacobiTopPdS_iiiiiiiiPid_param_9];
	ld.param.u64 	%rd9, [_Z9jacobiTopPdS_iiiiiiiiPid_param_10];
	cvta.to.global.u64 	%rd1, %rd11;
	cvta.to.global.u64 	%rd2, %rd10;
	cvta.to.global.u64 	%rd3, %rd9;
	// begin inline asm
	mov.u32 %r64, %envreg2;
	// end inline asm
	cvt.u64.u32 	%rd12, %r64;
	// begin inline asm
	mov.u32 %r65, %envreg1;
	// end inline asm
	cvt.u64.u32 	%rd13, %r65;
	shl.b64 	%rd14, %rd13, 32;
	or.b64  	%rd4, %rd14, %rd12;
	mov.u32 	%r1, %ctaid.x;
	mov.u32 	%r2, %ctaid.y;
	mov.u32 	%r3, %ctaid.z;
	mov.u32 	%r4, %nctaid.x;
	mov.u32 	%r5, %nctaid.y;
	mad.lo.s32 	%r66, %r3, %r5, %r2;
	mad.lo.s32 	%r6, %r66, %r4, %r1;
	mov.u32 	%r7, %ntid.x;
	mov.u32 	%r8, %ntid.y;
	mul.lo.s32 	%r67, %r7, %r8;
	mov.u32 	%r9, %ntid.z;
	mul.lo.s32 	%r10, %r67, %r9;
	mov.u32 	%r11, %tid.x;
	mov.u32 	%r12, %tid.y;
	mov.u32 	%r13, %tid.z;
	mad.lo.s32 	%r68, %r13, %r8, %r12;
	mad.lo.s32 	%r69, %r68, %r7, %r11;
	mad.lo.s32 	%r14, %r6, %r10, %r69;
	setp.ne.s32 	%p1, %r62, 0;
	@%p1 bra 	$L__BB0_17;
	setp.le.s32 	%p26, %r63, %r14;
	@%p26 bra 	$L__BB0_39;
	add.s32 	%r140, %r61, -2;
	div.s32 	%r141, %r14, %r140;
	mul.lo.s32 	%r142, %r141, %r140;
	sub.s32 	%r143, %r14, %r142;
	mad.lo.s32 	%r144, %r61, %r141, %r61;
	cvt.s64.s32 	%rd100, %r144;
	cvt.s64.s32 	%rd101, %r143;
	add.s64 	%rd102, %rd101, %rd100;
	shl.b64 	%rd103, %rd102, 3;
	add.s64 	%rd104, %rd103, %rd2;
	ld.global.f64 	%fd58, [%rd104+16];
	add.s32 	%r145, %r144, %r143;
	mul.wide.s32 	%rd105, %r145, 8;
	add.s64 	%rd106, %rd2, %rd105;
	ld.global.f64 	%fd59, [%rd106];
	add.f64 	%fd60, %fd58, %fd59;
	cvt.s64.s32 	%rd107, %r61;
	add.s64 	%rd108, %rd102, %rd107;
	shl.b64 	%rd109, %rd108, 3;
	add.s64 	%rd110, %rd2, %rd109;
	ld.global.f64 	%fd61, [%rd110+8];
	add.f64 	%fd62, %fd60, %fd61;
	sub.s64 	%rd111, %rd102, %rd107;
	shl.b64 	%rd112, %rd111, 3;
	add.s64 	%rd113, %rd2, %rd112;
	ld.global.f64 	%fd63, [%rd113+8];
	add.f64 	%fd64, %fd62, %fd63;
	mul.f64 	%fd65, %fd64, 0d3FD0000000000000;
	add.s64 	%rd114, %rd1, %rd103;
	st.global.f64 	[%rd114+8], %fd65;
	ld.global.f64 	%fd66, [%rd104+8];
	sub.f64 	%fd1, %fd66, %fd65;
	shl.b32 	%r146, %r61, 1;
	add.s32 	%r147, %r146, -4;
	cvt.s64.s32 	%rd115, %r147;
	mov.u32 	%r148, %nctaid.z;
	mul.lo.s32 	%r15, %r5, %r148;
	mul.wide.u32 	%rd116, %r15, %r4;
	cvt.u64.u32 	%rd117, %r10;
	mul.lo.s64 	%rd118, %rd116, %rd117;
	setp.ge.u64 	%p27, %rd118, %rd115;
	shr.u64 	%rd119, %rd118, 1;
	cvt.u32.u64 	%r163, %rd119;
	setp.lt.s32 	%p28, %r163, 1;
	or.pred  	%p29, %p27, %p28;
	@%p29 bra 	$L__BB0_39;
	ld.param.f64 	%fd70, [_Z9jacobiTopPdS_iiiiiiiiPid_param_11];
	abs.f64 	%fd67, %fd1;
	setp.gt.f64 	%p30, %fd67, %fd70;
	selp.u32 	%r165, 1, 0, %p30;
	mul.wide.s32 	%rd120, %r14, 4;
	add.s64 	%rd5, %rd3, %rd120;
	add.s64 	%rd6, %rd4, 4;
	add.s32 	%r149, %r11, %r12;
	or.b32  	%r18, %r149, %r13;
	mul.lo.s32 	%r150, %r15, %r4;
	add.s32 	%r151, %r1, %r2;
	neg.s32 	%r152, %r3;
	setp.eq.s32 	%p31, %r151, %r152;
	sub.s32 	%r153, -2147483647, %r150;
	selp.b32 	%r19, %r153, 1, %p31;
$L__BB0_4:
	setp.ne.s64 	%p32, %rd4, 0;
	st.global.u32 	[%rd5], %r165;
	@%p32 bra 	$L__BB0_6;
	// begin inline asm
	trap;
	// end inline asm
$L__BB0_6:
	setp.ne.s32 	%p33, %r18, 0;
	barrier.sync 	0;
	@%p33 bra 	$L__BB0_9;
	// begin inline asm
	atom.add.release.gpu.u32 %r154,[%rd6],%r19;
	// end inline asm
$L__BB0_8:
	// begin inline asm
	ld.acquire.gpu.u32 %r156,[%rd6];
	// end inline asm
	xor.b32  	%r157, %r156, %r154;
	setp.gt.s32 	%p34, %r157, -1;
	@%p34 bra 	$L__BB0_8;
$L__BB0_9:
	barrier.sync 	0;
	setp.ge.s32 	%p35, %r14, %r163;
	@%p35 bra 	$L__BB0_11;
	mul.wide.u32 	%rd123, %r163, 4;
	add.s64 	%rd124, %rd5, %rd123;
	ld.global.u32 	%r158, [%rd124];
	add.s32 	%r165, %r158, %r165;
$L__BB0_11:
	setp.ne.s64 	%p36, %rd4, 0;
	@%p36 bra 	$L__BB0_13;
	// begin inline asm
	trap;
	// end inline asm
$L__BB0_13:
	setp.ne.s32 	%p37, %r18, 0;
	barrier.sync 	0;
	@%p37 bra 	$L__BB0_16;
	// begin inline asm
	atom.add.release.gpu.u32 %r159,[%rd6],%r19;
	// end inline asm
$L__BB0_15:
	// begin inline asm
	ld.acquire.gpu.u32 %r161,[%rd6];
	// end inline asm
	xor.b32  	%r162, %r161, %r159;
	setp.gt.s32 	%p38, %r162, -1;
	@%p38 bra 	$L__BB0_15;
$L__BB0_16:
	barrier.sync 	0;
	shr.u32 	%r26, %r163, 1;
	setp.lt.u32 	%p39, %r163, 2;
	mov.u32 	%r163, %r26;
	@%p39 bra 	$L__BB0_39;
	bra.uni 	$L__BB0_4;
$L__BB0_17:
	setp.gt.s32 	%p2, %r63, %r14;
	selp.u32 	%r71, 1, 0, %p2;
	add.s32 	%r27, %r62, %r71;
	setp.lt.s32 	%p3, %r27, 1;
	mov.b32 	%r175, 0;
	@%p3 bra 	$L__BB0_24;
	and.b32  	%r28, %r27, 3;
	setp.lt.u32 	%p4, %r27, 4;
	mov.b32 	%r170, 0;
	mov.u32 	%r175, %r170;
	@%p4 bra 	$L__BB0_21;
	and.b32  	%r75, %r27, 2147483644;
	neg.s32 	%r167, %r75;
	min.s32 	%r76, %r63, %r14;
	mad.lo.s32 	%r77, %r62, %r14, %r76;
	add.s32 	%r166, %r77, 3;
	mov.b32 	%r175, 0;
	cvt.s64.s32 	%rd22, %r61;
$L__BB0_20:
	ld.param.f64 	%fd68, [_Z9jacobiTopPdS_iiiiiiiiPid_param_11];
	setp.gt.s32 	%p5, %r63, %r14;
	selp.u32 	%r78, 1, 0, %p5;
	add.s32 	%r79, %r62, %r78;
	and.b32  	%r170, %r79, 2147483644;
	add.s32 	%r80, %r166, -2;
	add.s32 	%r81, %r166, -3;
	add.s32 	%r82, %r61, -2;
	div.s32 	%r83, %r81, %r82;
	mul.lo.s32 	%r84, %r83, %r82;
	sub.s32 	%r85, %r81, %r84;
	mad.lo.s32 	%r86, %r61, %r83, %r61;
	cvt.s64.s32 	%rd15, %r86;
	cvt.s64.s32 	%rd16, %r85;
	add.s64 	%rd17, %rd16, %rd15;
	shl.b64 	%rd18, %rd17, 3;
	add.s64 	%rd19, %rd18, %rd2;
	ld.global.f64 	%fd3, [%rd19+16];
	add.s32 	%r87, %r86, %r85;
	mul.wide.s32 	%rd20, %r87, 8;
	add.s64 	%rd21, %rd2, %rd20;
	ld.global.f64 	%fd4, [%rd21];
	add.f64 	%fd5, %fd3, %fd4;
	add.s64 	%rd23, %rd17, %rd22;
	shl.b64 	%rd24, %rd23, 3;
	add.s64 	%rd25, %rd2, %rd24;
	ld.global.f64 	%fd6, [%rd25+8];
	add.f64 	%fd7, %fd5, %fd6;
	sub.s64 	%rd26, %rd17, %rd22;
	shl.b64 	%rd27, %rd26, 3;
	add.s64 	%rd28, %rd2, %rd27;
	ld.global.f64 	%fd8, [%rd28+8];
	add.f64 	%fd9, %fd7, %fd8;
	mul.f64 	%fd10, %fd9, 0d3FD0000000000000;
	add.s64 	%rd29, %rd1, %rd18;
	st.global.f64 	[%rd29+8], %fd10;
	ld.global.f64 	%fd11, [%rd19+8];
	sub.f64 	%fd12, %fd11, %fd10;
	abs.f64 	%fd13, %fd12;
	setp.gt.f64 	%p6, %fd13, %fd68;
	selp.u32 	%r88, 1, 0, %p6;
	add.s32 	%r89, %r175, %r88;
	div.s32 	%r90, %r80, %r82;
	mul.lo.s32 	%r91, %r90, %r82;
	sub.s32 	%r92, %r80, %r91;
	mad.lo.s32 	%r93, %r61, %r90, %r61;
	cvt.s64.s32 	%rd30, %r93;
	cvt.s64.s32 	%rd31, %r92;
	add.s64 	%rd32, %rd31, %rd30;
	shl.b64 	%rd33, %rd32, 3;
	add.s64 	%rd34, %rd33, %rd2;
	ld.global.f64 	%fd14, [%rd34+16];
	add.s32 	%r94, %r93, %r92;
	mul.wide.s32 	%rd35, %r94, 8;
	add.s64 	%rd36, %rd2, %rd35;
	ld.global.f64 	%fd15, [%rd36];
	add.f64 	%fd16, %fd14, %fd15;
	add.s64 	%rd37, %rd32, %rd22;
	shl.b64 	%rd38, %rd37, 3;
	add.s64 	%rd39, %rd2, %rd38;
	ld.global.f64 	%fd17, [%rd39+8];
	add.f64 	%fd18, %fd16, %fd17;
	sub.s64 	%rd40, %rd32, %rd22;
	shl.b64 	%rd41, %rd40, 3;
	add.s64 	%rd42, %rd2, %rd41;
	ld.global.f64 	%fd19, [%rd42+8];
	add.f64 	%fd20, %fd18, %fd19;
	mul.f64 	%fd21, %fd20, 0d3FD0000000000000;
	add.s64 	%rd43, %rd1, %rd33;
	st.global.f64 	[%rd43+8], %fd21;
	ld.global.f64 	%fd22, [%rd34+8];
	sub.f64 	%fd23, %fd22, %fd21;
	abs.f64 	%fd24, %fd23;
	setp.gt.f64 	%p7, %fd24, %fd68;
	selp.u32 	%r95, 1, 0, %p7;
	add.s32 	%r96, %r89, %r95;
	add.s32 	%r97, %r166, -1;
	div.s32 	%r98, %r97, %r82;
	mul.lo.s32 	%r99, %r98, %r82;
	sub.s32 	%r100, %r97, %r99;
	mad.lo.s32 	%r101, %r61, %r98, %r61;
	cvt.s64.s32 	%rd44, %r101;
	cvt.s64.s32 	%rd45, %r100;
	add.s64 	%rd46, %rd45, %rd44;
	shl.b64 	%rd47, %rd46, 3;
	add.s64 	%rd48, %rd47, %rd2;
	ld.global.f64 	%fd25, [%rd48+16];
	add.s32 	%r102, %r101, %r100;
	mul.wide.s32 	%rd49, %r102, 8;
	add.s64 	%rd50, %rd2, %rd49;
	ld.global.f64 	%fd26, [%rd50];
	add.f64 	%fd27, %fd25, %fd26;
	add.s64 	%rd51, %rd46, %rd22;
	shl.b64 	%rd52, %rd51, 3;
	add.s64 	%rd53, %rd2, %rd52;
	ld.global.f64 	%fd28, [%rd53+8];
	add.f64 	%fd29, %fd27, %fd28;
	sub.s64 	%rd54, %rd46, %rd22;
	shl.b64 	%rd55, %rd54, 3;
	add.s64 	%rd56, %rd2, %rd55;
	ld.global.f64 	%fd30, [%rd56+8];
	add.f64 	%fd31, %fd29, %fd30;
	mul.f64 	%fd32, %fd31, 0d3FD0000000000000;
	add.s64 	%rd57, %rd1, %rd47;
	st.global.f64 	[%rd57+8], %fd32;
	ld.global.f64 	%fd33, [%rd48+8];
	sub.f64 	%fd34, %fd33, %fd32;
	abs.f64 	%fd35, %fd34;
	setp.gt.f64 	%p8, %fd35, %fd68;
	selp.u32 	%r103, 1, 0, %p8;
	add.s32 	%r104, %r96, %r103;
	div.s32 	%r105, %r166, %r82;
	mul.lo.s32 	%r106, %r105, %r82;
	sub.s32 	%r107, %r166, %r106;
	mad.lo.s32 	%r108, %r61, %r105, %r61;
	cvt.s64.s32 	%rd58, %r108;
	cvt.s64.s32 	%rd59, %r107;
	add.s64 	%rd60, %rd59, %rd58;
	shl.b64 	%rd61, %rd60, 3;
	add.s64 	%rd62, %rd61, %rd2;
	ld.global.f64 	%fd36, [%rd62+16];
	add.s32 	%r109, %r108, %r107;
	mul.wide.s32 	%rd63, %r109, 8;
	add.s64 	%rd64, %rd2, %rd63;
	ld.global.f64 	%fd37, [%rd64];
	add.f64 	%fd38, %fd36, %fd37;
	add.s64 	%rd65, %rd60, %rd22;
	shl.b64 	%rd66, %rd65, 3;
	add.s64 	%rd67, %rd2, %rd66;
	ld.global.f64 	%fd39, [%rd67+8];
	add.f64 	%fd40, %fd38, %fd39;
	sub.s64 	%rd68, %rd60, %rd22;
	shl.b64 	%rd69, %rd68, 3;
	add.s64 	%rd70, %rd2, %rd69;
	ld.global.f64 	%fd41, [%rd70+8];
	add.f64 	%fd42, %fd40, %fd41;
	mul.f64 	%fd43, %fd42, 0d3FD0000000000000;
	add.s64 	%rd71, %rd1, %rd61;
	st.global.f64 	[%rd71+8], %fd43;
	ld.global.f64 	%fd44, [%rd62+8];
	sub.f64 	%fd45, %fd44, %fd43;
	abs.f64 	%fd46, %fd45;
	setp.gt.f64 	%p9, %fd46, %fd68;
	selp.u32 	%r110, 1, 0, %p9;
	add.s32 	%r175, %r104, %r110;
	add.s32 	%r167, %r167, 4;
	add.s32 	%r166, %r166, 4;
	setp.ne.s32 	%p10, %r167, 0;
	@%p10 bra 	$L__BB0_20;
$L__BB0_21:
	setp.eq.s32 	%p11, %r28, 0;
	@%p11 bra 	$L__BB0_24;
	mad.lo.s32 	%r111, %r9, %r6, %r13;
	mad.lo.s32 	%r112, %r8, %r111, %r12;
	mad.lo.s32 	%r113, %r7, %r112, %r11;
	min.s32 	%r114, %r63, %r113;
	add.s32 	%r115, %r170, %r114;
	mad.lo.s32 	%r173, %r62, %r113, %r115;
	neg.s32 	%r172, %r28;
	cvt.s64.s32 	%rd79, %r61;
$L__BB0_23:
	.pragma "nounroll";
	ld.param.f64 	%fd69, [_Z9jacobiTopPdS_iiiiiiiiPid_param_11];
	add.s32 	%r116, %r61, -2;
	div.s32 	%r117, %r173, %r116;
	mul.lo.s32 	%r118, %r117, %r116;
	sub.s32 	%r119, %r173, %r118;
	mad.lo.s32 	%r120, %r61, %r117, %r61;
	cvt.s64.s32 	%rd72, %r120;
	cvt.s64.s32 	%rd73, %r119;
	add.s64 	%rd74, %rd73, %rd72;
	shl.b64 	%rd75, %rd74, 3;
	add.s64 	%rd76, %rd75, %rd2;
	ld.global.f64 	%fd47, [%rd76+16];
	add.s32 	%r121, %r120, %r119;
	mul.wide.s32 	%rd77, %r121, 8;
	add.s64 	%rd78, %rd2, %rd77;
	ld.global.f64 	%fd48, [%rd78];
	add.f64 	%fd49, %fd47, %fd48;
	add.s64 	%rd80, %rd74, %rd79;
	shl.b64 	%rd81, %rd80, 3;
	add.s64 	%rd82, %rd2, %rd81;
	ld.global.f64 	%fd50, [%rd82+8];
	add.f64 	%fd51, %fd49, %fd50;
	sub.s64 	%rd83, %rd74, %rd79;
	shl.b64 	%rd84, %rd83, 3;
	add.s64 	%rd85, %rd2, %rd84;
	ld.global.f64 	%fd52, [%rd85+8];
	add.f64 	%fd53, %fd51, %fd52;
	mul.f64 	%fd54, %fd53, 0d3FD0000000000000;
	add.s64 	%rd86, %rd1, %rd75;
	st.global.f64 	[%rd86+8], %fd54;
	ld.global.f64 	%fd55, [%rd76+8];
	sub.f64 	%fd56, %fd55, %fd54;
	abs.f64 	%fd57, %fd56;
	setp.gt.f64 	%p12, %fd57, %fd69;
	selp.u32 	%r122, 1, 0, %p12;
	add.s32 	%r175, %r175, %r122;
	add.s32 	%r173, %r173, 1;
	add.s32 	%r172, %r172, 1;
	setp.ne.s32 	%p13, %r172, 0;
	@%p13 bra 	$L__BB0_23;
$L__BB0_24:
	shl.b32 	%r123, %r61, 1;
	add.s32 	%r124, %r123, -4;
	cvt.s64.s32 	%rd87, %r124;
	mov.u32 	%r125, %nctaid.z;
	mul.lo.s32 	%r50, %r5, %r125;
	mul.wide.u32 	%rd88, %r50, %r4;
	cvt.u64.u32 	%rd89, %r10;
	mul.lo.s64 	%rd90, %rd88, %rd89;
	setp.ge.u64 	%p14, %rd90, %rd87;
	shr.u64 	%rd91, %rd90, 1;
	cvt.u32.u64 	%r176, %rd91;
	setp.lt.s32 	%p15, %r176, 1;
	or.pred  	%p16, %p14, %p15;
	@%p16 bra 	$L__BB0_39;
	ld.param.u64 	%rd127, [_Z9jacobiTopPdS_iiiiiiiiPid_param_10];
	cvta.to.global.u64 	%rd92, %rd127;
	mul.wide.s32 	%rd93, %r14, 4;
	add.s64 	%rd7, %rd92, %rd93;
	add.s64 	%rd8, %rd4, 4;
	add.s32 	%r126, %r11, %r12;
	or.b32  	%r52, %r126, %r13;
	mul.lo.s32 	%r127, %r50, %r4;
	add.s32 	%r128, %r1, %r2;
	neg.s32 	%r129, %r3;
	setp.eq.s32 	%p17, %r128, %r129;
	sub.s32 	%r130, -2147483647, %r127;
	selp.b32 	%r53, %r130, 1, %p17;
$L__BB0_26:
	setp.ne.s64 	%p18, %rd4, 0;
	st.global.u32 	[%rd7], %r175;
	@%p18 bra 	$L__BB0_28;
	// begin inline asm
	trap;
	// end inline asm
$L__BB0_28:
	setp.ne.s32 	%p19, %r52, 0;
	barrier.sync 	0;
	@%p19 bra 	$L__BB0_31;
	// begin inline asm
	atom.add.release.gpu.u32 %r131,[%rd8],%r53;
	// end inline asm
$L__BB0_30:
	// begin inline asm
	ld.acquire.gpu.u32 %r133,[%rd8];
	// end inline asm
	xor.b32  	%r134, %r133, %r131;
	setp.gt.s32 	%p20, %r134, -1;
	@%p20 bra 	$L__BB0_30;
$L__BB0_31:
	barrier.sync 	0;
	setp.ge.s32 	%p21, %r14, %r176;
	@%p21 bra 	$L__BB0_33;
	mul.wide.u32 	%rd96, %r176, 4;
	add.s64 	%rd97, %rd7, %rd96;
	ld.global.u32 	%r135, [%rd97];
	add.s32 	%r175, %r135, %r175;
$L__BB0_33:
	setp.ne.s64 	%p22, %rd4, 0;
	@%p22 bra 	$L__BB0_35;
	// begin inline asm
	trap;
	// end inline asm
$L__BB0_35:
	setp.ne.s32 	%p23, %r52, 0;
	barrier.sync 	0;
	@%p23 bra 	$L__BB0_38;
	// begin inline asm
	atom.add.release.gpu.u32 %r136,[%rd8],%r53;
	// end inline asm
$L__BB0_37:
	// begin inline asm
	ld.acquire.gpu.u32 %r138,[%rd8];
	// end inline asm
	xor.b32  	%r139, %r138, %r136;
	setp.gt.s32 	%p24, %r139, -1;
	@%p24 bra 	$L__BB0_37;
$L__BB0_38:
	barrier.sync 	0;
	shr.u32 	%r60, %r176, 1;
	setp.gt.u32 	%p25, %r176, 1;
	mov.u32 	%r176, %r60;
	@%p25 bra 	$L__BB0_26;
$L__BB0_39:
	ret;

}
	// .globl	_Z9jacobiBotPdS_iiiiiiiiPid
.visible .entry _Z9jacobiBotPdS_iiiiiiiiPid(
	.param .u64 .ptr .align 1 _Z9jacobiBotPdS_iiiiiiiiPid_param_0,
	.param .u64 .ptr .align 1 _Z9jacobiBotPdS_iiiiiiiiPid_param_1,
	.param .u32 _Z9jacobiBotPdS_iiiiiiiiPid_param_2,
	.param .u32 _Z9jacobiBotPdS_iiiiiiiiPid_param_3,
	.param .u32 _Z9jacobiBotPdS_iiiiiiiiPid_param_4,
	.param .u32 _Z9jacobiBotPdS_iiiiiiiiPid_param_5,
	.param .u32 _Z9jacobiBotPdS_iiiiiiiiPid_param_6,
	.param .u32 _Z9jacobiBotPdS_iiiiiiiiPid_param_7,
	.param .u32 _Z9jacobiBotPdS_iiiiiiiiPid_param_8,
	.param .u32 _Z9jacobiBotPdS_iiiiiiiiPid_param_9,
	.param .u64 .ptr .align 1 _Z9jacobiBotPdS_iiiiiiiiPid_param_10,
	.param .f64 _Z9jacobiBotPdS_iiiiiiiiPid_param_11
)
{
	.reg .pred 	%p<40>;
	.reg .b32 	%r<182>;
	.reg .b64 	%rd<132>;
	.reg .b64 	%fd<71>;

	ld.param.u64 	%rd9, [_Z9jacobiBotPdS_iiiiiiiiPid_param_0];
	ld.param.u64 	%rd11, [_Z9jacobiBotPdS_iiiiiiiiPid_param_1];
	ld.param.u32 	%r63, [_Z9jacobiBotPdS_iiiiiiiiPid_param_3];
	ld.param.u32 	%r68, [_Z9jacobiBotPdS_iiiiiiiiPid_param_7];
	ld.param.u32 	%r64, [_Z9jacobiBotPdS_iiiiiiiiPid_param_8];
	ld.param.u32 	%r65, [_Z9jacobiBotPdS_iiiiiiiiPid_param_9];
	ld.param.u64 	%rd10, [_Z9jacobiBotPdS_iiiiiiiiPid_param_10];
	cvta.to.global.u64 	%rd1, %rd11;
	cvta.to.global.u64 	%rd2, %rd9;
	cvta.to.global.u64 	%rd3, %rd10;
	// begin inline asm
	mov.u32 %r66, %envreg2;
	// end inline asm
	cvt.u64.u32 	%rd12, %r66;
	// begin inline asm
	mov.u32 %r67, %envreg1;
	// end inline asm
	cvt.u64.u32 	%rd13, %r67;
	shl.b64 	%rd14, %rd13, 32;
	or.b64  	%rd4, %rd14, %rd12;
	mov.u32 	%r1, %ctaid.x;
	mov.u32 	%r2, %ctaid.y;
	mov.u32 	%r3, %ctaid.z;
	mov.u32 	%r4, %nctaid.x;
	mov.u32 	%r5, %nctaid.y;
	mad.lo.s32 	%r69, %r3, %r5, %r2;
	mad.lo.s32 	%r6, %r69, %r4, %r1;
	mov.u32 	%r7, %ntid.x;
	mov.u32 	%r8, %ntid.y;
	mul.lo.s32 	%r70, %r7, %r8;
	mov.u32 	%r9, %ntid.z;
	mul.lo.s32 	%r10, %r70, %r9;
	mov.u32 	%r11, %tid.x;
	mov.u32 	%r12, %tid.y;
	mov.u32 	%r13, %tid.z;
	mad.lo.s32 	%r71, %r13, %r8, %r12;
	mad.lo.s32 	%r72, %r71, %r7, %r11;
	mad.lo.s32 	%r14, %r6, %r10, %r72;
	add.s32 	%r15, %r63, -2;
	mad.lo.s32 	%r16, %r15, %r68, %r15;
	setp.ne.s32 	%p1, %r64, 0;
	@%p1 bra 	$L__BB1_17;
	setp.le.s32 	%p26, %r65, %r14;
	@%p26 bra 	$L__BB1_39;
	add.s32 	%r143, %r16, %r14;
	div.s32 	%r144, %r143, %r15;
	mul.lo.s32 	%r145, %r144, %r15;
	sub.s32 	%r146, %r143, %r145;
	mad.lo.s32 	%r147, %r63, %r144, %r63;
	cvt.s64.s32 	%rd102, %r147;
	cvt.s64.s32 	%rd103, %r146;
	add.s64 	%rd104, %rd103, %rd102;
	shl.b64 	%rd105, %rd104, 3;
	add.s64 	%rd106, %rd105, %rd2;
	ld.global.f64 	%fd58, [%rd106+16];
	add.s32 	%r148, %r147, %r146;
	mul.wide.s32 	%rd107, %r148, 8;
	add.s64 	%rd108, %rd2, %rd107;
	ld.global.f64 	%fd59, [%rd108];
	add.f64 	%fd60, %fd58, %fd59;
	cvt.s64.s32 	%rd109, %r63;
	add.s64 	%rd110, %rd104, %rd109;
	shl.b64 	%rd111, %rd110, 3;
	add.s64 	%rd112, %rd2, %rd111;
	ld.global.f64 	%fd61, [%rd112+8];
	add.f64 	%fd62, %fd60, %fd61;
	sub.s64 	%rd113, %rd104, %rd109;
	shl.b64 	%rd114, %rd113, 3;
	add.s64 	%rd115, %rd2, %rd114;
	ld.global.f64 	%fd63, [%rd115+8];
	add.f64 	%fd64, %fd62, %fd63;
	mul.f64 	%fd65, %fd64, 0d3FD0000000000000;
	add.s64 	%rd116, %rd1, %rd105;
	st.global.f64 	[%rd116+8], %fd65;
	ld.global.f64 	%fd66, [%rd106+8];
	sub.f64 	%fd1, %fd66, %fd65;
	shl.b32 	%r149, %r63, 1;
	add.s32 	%r150, %r149, -4;
	cvt.s64.s32 	%rd117, %r150;
	mov.u32 	%r151, %nctaid.z;
	mul.lo.s32 	%r17, %r5, %r151;
	mul.wide.u32 	%rd118, %r17, %r4;
	cvt.u64.u32 	%rd119, %r10;
	mul.lo.s64 	%rd120, %rd118, %rd119;
	setp.ge.u64 	%p27, %rd120, %rd117;
	shr.u64 	%rd121, %rd120, 1;
	cvt.u32.u64 	%r166, %rd121;
	setp.lt.s32 	%p28, %r166, 1;
	or.pred  	%p29, %p27, %p28;
	@%p29 bra 	$L__BB1_39;
	ld.param.f64 	%fd70, [_Z9jacobiBotPdS_iiiiiiiiPid_param_11];
	abs.f64 	%fd67, %fd1;
	setp.gt.f64 	%p30, %fd67, %fd70;
	selp.u32 	%r168, 1, 0, %p30;
	mul.wide.s32 	%rd122, %r14, 4;
	add.s64 	%rd5, %rd3, %rd122;
	add.s64 	%rd6, %rd4, 4;
	add.s32 	%r152, %r11, %r12;
	or.b32  	%r20, %r152, %r13;
	mul.lo.s32 	%r153, %r17, %r4;
	add.s32 	%r154, %r1, %r2;
	neg.s32 	%r155, %r3;
	setp.eq.s32 	%p31, %r154, %r155;
	sub.s32 	%r156, -2147483647, %r153;
	selp.b32 	%r21, %r156, 1, %p31;
$L__BB1_4:
	setp.ne.s64 	%p32, %rd4, 0;
	st.global.u32 	[%rd5], %r168;
	@%p32 bra 	$L__BB1_6;
	// begin inline asm
	trap;
	// end inline asm
$L__BB1_6:
	setp.ne.s32 	%p33, %r20, 0;
	barrier.sync 	0;
	@%p33 bra 	$L__BB1_9;
	// begin inline asm
	atom.add.release.gpu.u32 %r157,[%rd6],%r21;
	// end inline asm
$L__BB1_8:
	// begin inline asm
	ld.acquire.gpu.u32 %r159,[%rd6];
	// end inline asm
	xor.b32  	%r160, %r159, %r157;
	setp.gt.s32 	%p34, %r160, -1;
	@%p34 bra 	$L__BB1_8;
$L__BB1_9:
	barrier.sync 	0;
	setp.ge.s32 	%p35, %r14, %r166;
	@%p35 bra 	$L__BB1_11;
	mul.wide.u32 	%rd125, %r166, 4;
	add.s64 	%rd126, %rd5, %rd125;
	ld.global.u32 	%r161, [%rd126];
	add.s32 	%r168, %r161, %r168;
$L__BB1_11:
	setp.ne.s64 	%p36, %rd4, 0;
	@%p36 bra 	$L__BB1_13;
	// begin inline asm
	trap;
	// end inline asm
$L__BB1_13:
	setp.ne.s32 	%p37, %r20, 0;
	barrier.sync 	0;
	@%p37 bra 	$L__BB1_16;
	// begin inline asm
	atom.add.release.gpu.u32 %r162,[%rd6],%r21;
	// end inline asm
$L__BB1_15:
	// begin inline asm
	ld.acquire.gpu.u32 %r164,[%rd6];
	// end inline asm
	xor.b32  	%r165, %r164, %r162;
	setp.gt.s32 	%p38, %r165, -1;
	@%p38 bra 	$L__BB1_15;
$L__BB1_16:
	barrier.sync 	0;
	shr.u32 	%r28, %r166, 1;
	setp.lt.u32 	%p39, %r166, 2;
	mov.u32 	%r166, %r28;
	@%p39 bra 	$L__BB1_39;
	bra.uni 	$L__BB1_4;
$L__BB1_17:
	setp.gt.s32 	%p2, %r65, %r14;
	selp.u32 	%r74, 1, 0, %p2;
	add.s32 	%r29, %r64, %r74;
	setp.lt.s32 	%p3, %r29, 1;
	mov.b32 	%r178, 0;
	@%p3 bra 	$L__BB1_24;
	and.b32  	%r30, %r29, 3;
	setp.lt.u32 	%p4, %r29, 4;
	mov.b32 	%r173, 0;
	mov.u32 	%r178, %r173;
	@%p4 bra 	$L__BB1_21;
	and.b32  	%r78, %r29, 2147483644;
	neg.s32 	%r170, %r78;
	min.s32 	%r79, %r65, %r14;
	mad.lo.s32 	%r80, %r64, %r14, %r79;
	add.s32 	%r81, %r80, %r16;
	add.s32 	%r169, %r81, 3;
	mov.b32 	%r178, 0;
	cvt.s64.s32 	%rd23, %r63;
$L__BB1_20:
	ld.param.f64 	%fd68, [_Z9jacobiBotPdS_iiiiiiiiPid_param_11];
	ld.param.u64 	%rd129, [_Z9jacobiBotPdS_iiiiiiiiPid_param_0];
	setp.gt.s32 	%p5, %r65, %r14;
	selp.u32 	%r82, 1, 0, %p5;
	add.s32 	%r83, %r64, %r82;
	and.b32  	%r173, %r83, 2147483644;
	add.s32 	%r84, %r169, -2;
	add.s32 	%r85, %r169, -3;
	div.s32 	%r86, %r85, %r15;
	mul.lo.s32 	%r87, %r86, %r15;
	sub.s32 	%r88, %r85, %r87;
	mad.lo.s32 	%r89, %r63, %r86, %r63;
	cvt.s64.s32 	%rd15, %r89;
	cvt.s64.s32 	%rd16, %r88;
	add.s64 	%rd17, %rd16, %rd15;
	cvta.to.global.u64 	%rd18, %rd129;
	shl.b64 	%rd19, %rd17, 3;
	add.s64 	%rd20, %rd19, %rd18;
	ld.global.f64 	%fd3, [%rd20+16];
	add.s32 	%r90, %r89, %r88;
	mul.wide.s32 	%rd21, %r90, 8;
	add.s64 	%rd22, %rd18, %rd21;
	ld.global.f64 	%fd4, [%rd22];
	add.f64 	%fd5, %fd3, %fd4;
	add.s64 	%rd24, %rd17, %rd23;
	shl.b64 	%rd25, %rd24, 3;
	add.s64 	%rd26, %rd18, %rd25;
	ld.global.f64 	%fd6, [%rd26+8];
	add.f64 	%fd7, %fd5, %fd6;
	sub.s64 	%rd27, %rd17, %rd23;
	shl.b64 	%rd28, %rd27, 3;
	add.s64 	%rd29, %rd18, %rd28;
	ld.global.f64 	%fd8, [%rd29+8];
	add.f64 	%fd9, %fd7, %fd8;
	mul.f64 	%fd10, %fd9, 0d3FD0000000000000;
	add.s64 	%rd30, %rd1, %rd19;
	st.global.f64 	[%rd30+8], %fd10;
	ld.global.f64 	%fd11, [%rd20+8];
	sub.f64 	%fd12, %fd11, %fd10;
	abs.f64 	%fd13, %fd12;
	setp.gt.f64 	%p6, %fd13, %fd68;
	selp.u32 	%r91, 1, 0, %p6;
	add.s32 	%r92, %r178, %r91;
	div.s32 	%r93, %r84, %r15;
	mul.lo.s32 	%r94, %r93, %r15;
	sub.s32 	%r95, %r84, %r94;
	mad.lo.s32 	%r96, %r63, %r93, %r63;
	cvt.s64.s32 	%rd31, %r96;
	cvt.s64.s32 	%rd32, %r95;
	add.s64 	%rd33, %rd32, %rd31;
	shl.b64 	%rd34, %rd33, 3;
	add.s64 	%rd35, %rd34, %rd18;
	ld.global.f64 	%fd14, [%rd35+16];
	add.s32 	%r97, %r96, %r95;
	mul.wide.s32 	%rd36, %r97, 8;
	add.s64 	%rd37, %rd18, %rd36;
	ld.global.f64 	%fd15, [%rd37];
	add.f64 	%fd16, %fd14, %fd15;
	add.s64 	%rd38, %rd33, %rd23;
	shl.b64 	%rd39, %rd38, 3;
	add.s64 	%rd40, %rd18, %rd39;
	ld.global.f64 	%fd17, [%rd40+8];
	add.f64 	%fd18, %fd16, %fd17;
	sub.s64 	%rd41, %rd33, %rd23;
	shl.b64 	%rd42, %rd41, 3;
	add.s64 	%rd43, %rd18, %rd42;
	ld.global.f64 	%fd19, [%rd43+8];
	add.f64 	%fd20, %fd18, %fd19;
	mul.f64 	%fd21, %fd20, 0d3FD0000000000000;
	add.s64 	%rd44, %rd1, %rd34;
	st.global.f64 	[%rd44+8], %fd21;
	ld.global.f64 	%fd22, [%rd35+8];
	sub.f64 	%fd23, %fd22, %fd21;
	abs.f64 	%fd24, %fd23;
	setp.gt.f64 	%p7, %fd24, %fd68;
	selp.u32 	%r98, 1, 0, %p7;
	add.s32 	%r99, %r92, %r98;
	add.s32 	%r100, %r169, -1;
	div.s32 	%r101, %r100, %r15;
	mul.lo.s32 	%r102, %r101, %r15;
	sub.s32 	%r103, %r100, %r102;
	mad.lo.s32 	%r104, %r63, %r101, %r63;
	cvt.s64.s32 	%rd45, %r104;
	cvt.s64.s32 	%rd46, %r103;
	add.s64 	%rd47, %rd46, %rd45;
	shl.b64 	%rd48, %rd47, 3;
	add.s64 	%rd49, %rd48, %rd18;
	ld.global.f64 	%fd25, [%rd49+16];
	add.s32 	%r105, %r104, %r103;
	mul.wide.s32 	%rd50, %r105, 8;
	add.s64 	%rd51, %rd18, %rd50;
	ld.global.f64 	%fd26, [%rd51];
	add.f64 	%fd27, %fd25, %fd26;
	add.s64 	%rd52, %rd47, %rd23;
	shl.b64 	%rd53, %rd52, 3;
	add.s64 	%rd54, %rd18, %rd53;
	ld.global.f64 	%fd28, [%rd54+8];
	add.f64 	%fd29, %fd27, %fd28;
	sub.s64 	%rd55, %rd47, %rd23;
	shl.b64 	%rd56, %rd55, 3;
	add.s64 	%rd57, %rd18, %rd56;
	ld.global.f64 	%fd30, [%rd57+8];
	add.f64 	%fd31, %fd29, %fd30;
	mul.f64 	%fd32, %fd31, 0d3FD0000000000000;
	add.s64 	%rd58, %rd1, %rd48;
	st.global.f64 	[%rd58+8], %fd32;
	ld.global.f64 	%fd33, [%rd49+8];
	sub.f64 	%fd34, %fd33, %fd32;
	abs.f64 	%fd35, %fd34;
	setp.gt.f64 	%p8, %fd35, %fd68;
	selp.u32 	%r106, 1, 0, %p8;
	add.s32 	%r107, %r99, %r106;
	div.s32 	%r108, %r169, %r15;
	mul.lo.s32 	%r109, %r108, %r15;
	sub.s32 	%r110, %r169, %r109;
	mad.lo.s32 	%r111, %r63, %r108, %r63;
	cvt.s64.s32 	%rd59, %r111;
	cvt.s64.s32 	%rd60, %r110;
	add.s64 	%rd61, %rd60, %rd59;
	shl.b64 	%rd62, %rd61, 3;
	add.s64 	%rd63, %rd62, %rd18;
	ld.global.f64 	%fd36, [%rd63+16];
	add.s32 	%r112, %r111, %r110;
	mul.wide.s32 	%rd64, %r112, 8;
	add.s64 	%rd65, %rd18, %rd64;
	ld.global.f64 	%fd37, [%rd65];
	add.f64 	%fd38, %fd36, %fd37;
	add.s64 	%rd66, %rd61, %rd23;
	shl.b64 	%rd67, %rd66, 3;
	add.s64 	%rd68, %rd18, %rd67;
	ld.global.f64 	%fd39, [%rd68+8];
	add.f64 	%fd40, %fd38, %fd39;
	sub.s64 	%rd69, %rd61, %rd23;
	shl.b64 	%rd70, %rd69, 3;
	add.s64 	%rd71, %rd18, %rd70;
	ld.global.f64 	%fd41, [%rd71+8];
	add.f64 	%fd42, %fd40, %fd41;
	mul.f64 	%fd43, %fd42, 0d3FD0000000000000;
	add.s64 	%rd72, %rd1, %rd62;
	st.global.f64 	[%rd72+8], %fd43;
	ld.global.f64 	%fd44, [%rd63+8];
	sub.f64 	%fd45, %fd44, %fd43;
	abs.f64 	%fd46, %fd45;
	setp.gt.f64 	%p9, %fd46, %fd68;
	selp.u32 	%r113, 1, 0, %p9;
	add.s32 	%r178, %r107, %r113;
	add.s32 	%r170, %r170, 4;
	add.s32 	%r169, %r169, 4;
	setp.ne.s32 	%p10, %r170, 0;
	@%p10 bra 	$L__BB1_20;
$L__BB1_21:
	setp.eq.s32 	%p11, %r30, 0;
	@%p11 bra 	$L__BB1_24;
	mad.lo.s32 	%r114, %r9, %r6, %r13;
	mad.lo.s32 	%r115, %r8, %r114, %r12;
	mad.lo.s32 	%r116, %r7, %r115, %r11;
	min.s32 	%r117, %r65, %r116;
	add.s32 	%r118, %r173, %r117;
	mad.lo.s32 	%r119, %r64, %r116, %r118;
	add.s32 	%r176, %r119, %r16;
	neg.s32 	%r175, %r30;
	cvt.s64.s32 	%rd81, %r63;
$L__BB1_23:
	.pragma "nounroll";
	ld.param.f64 	%fd69, [_Z9jacobiBotPdS_iiiiiiiiPid_param_11];
	ld.param.u64 	%rd130, [_Z9jacobiBotPdS_iiiiiiiiPid_param_0];
	div.s32 	%r120, %r176, %r15;
	mul.lo.s32 	%r121, %r120, %r15;
	sub.s32 	%r122, %r176, %r121;
	mad.lo.s32 	%r123, %r63, %r120, %r63;
	cvt.s64.s32 	%rd73, %r123;
	cvt.s64.s32 	%rd74, %r122;
	add.s64 	%rd75, %rd74, %rd73;
	cvta.to.global.u64 	%rd76, %rd130;
	shl.b64 	%rd77, %rd75, 3;
	add.s64 	%rd78, %rd77, %rd76;
	ld.global.f64 	%fd47, [%rd78+16];
	add.s32 	%r124, %r123, %r122;
	mul.wide.s32 	%rd79, %r124, 8;
	add.s64 	%rd80, %rd76, %rd79;
	ld.global.f64 	%fd48, [%rd80];
	add.f64 	%fd49, %fd47, %fd48;
	add.s64 	%rd82, %rd75, %rd81;
	shl.b64 	%rd83, %rd82, 3;
	add.s64 	%rd84, %rd76, %rd83;
	ld.global.f64 	%fd50, [%rd84+8];
	add.f64 	%fd51, %fd49, %fd50;
	sub.s64 	%rd85, %rd75, %rd81;
	shl.b64 	%rd86, %rd85, 3;
	add.s64 	%rd87, %rd76, %rd86;
	ld.global.f64 	%fd52, [%rd87+8];
	add.f64 	%fd53, %fd51, %fd52;
	mul.f64 	%fd54, %fd53, 0d3FD0000000000000;
	add.s64 	%rd88, %rd1, %rd77;
	st.global.f64 	[%rd88+8], %fd54;
	ld.global.f64 	%fd55, [%rd78+8];
	sub.f64 	%fd56, %fd55, %fd54;
	abs.f64 	%fd57, %fd56;
	setp.gt.f64 	%p12, %fd57, %fd69;
	selp.u32 	%r125, 1, 0, %p12;
	add.s32 	%r178, %r178, %r125;
	add.s32 	%r176, %r176, 1;
	add.s32 	%r175, %r175, 1;
	setp.ne.s32 	%p13, %r175, 0;
	@%p13 bra 	$L__BB1_23;
$L__BB1_24:
	shl.b32 	%r126, %r63, 1;
	add.s32 	%r127, %r126, -4;
	cvt.s64.s32 	%rd89, %r127;
	mov.u32 	%r128, %nctaid.z;
	mul.lo.s32 	%r52, %r5, %r128;
	mul.wide.u32 	%rd90, %r52, %r4;
	cvt.u64.u32 	%rd91, %r10;
	mul.lo.s64 	%rd92, %rd90, %rd91;
	setp.ge.u64 	%p14, %rd92, %rd89;
	shr.u64 	%rd93, %rd92, 1;
	cvt.u32.u64 	%r179, %rd93;
	setp.lt.s32 	%p15, %r179, 1;
	or.pred  	%p16, %p14, %p15;
	@%p16 bra 	$L__BB1_39;
	ld.param.u64 	%rd131, [_Z9jacobiBotPdS_iiiiiiiiPid_param_10];
	cvta.to.global.u64 	%rd94, %rd131;
	mul.wide.s32 	%rd95, %r14, 4;
	add.s64 	%rd7, %rd94, %rd95;
	add.s64 	%rd8, %rd4, 4;
	add.s32 	%r129, %r11, %r12;
	or.b32  	%r54, %r129, %r13;
	mul.lo.s32 	%r130, %r52, %r4;
	add.s32 	%r131, %r1, %r2;
	neg.s32 	%r132, %r3;
	setp.eq.s32 	%p17, %r131, %r132;
	sub.s32 	%r133, -2147483647, %r130;
	selp.b32 	%r55, %r133, 1, %p17;
$L__BB1_26:
	setp.ne.s64 	%p18, %rd4, 0;
	st.global.u32 	[%rd7], %r178;
	@%p18 bra 	$L__BB1_28;
	// begin inline asm
	trap;
	// end inline asm
$L__BB1_28:
	setp.ne.s32 	%p19, %r54, 0;
	barrier.sync 	0;
	@%p19 bra 	$L__BB1_31;
	// begin inline asm
	atom.add.release.gpu.u32 %r134,[%rd8],%r55;
	// end inline asm
$L__BB1_30:
	// begin inline asm
	ld.acquire.gpu.u32 %r136,[%rd8];
	// end inline asm
	xor.b32  	%r137, %r136, %r134;
	setp.gt.s32 	%p20, %r137, -1;
	@%p20 bra 	$L__BB1_30;
$L__BB1_31:
	barrier.sync 	0;
	setp.ge.s32 	%p21, %r14, %r179;
	@%p21 bra 	$L__BB1_33;
	mul.wide.u32 	%rd98, %r179, 4;
	add.s64 	%rd99, %rd7, %rd98;
	ld.global.u32 	%r138, [%rd99];
	add.s32 	%r178, %r138, %r178;
$L__BB1_33:
	setp.ne.s64 	%p22, %rd4, 0;
	@%p22 bra 	$L__BB1_35;
	// begin inline asm
	trap;
	// end inline asm
$L__BB1_35:
	setp.ne.s32 	%p23, %r54, 0;
	barrier.sync 	0;
	@%p23 bra 	$L__BB1_38;
	// begin inline asm
	atom.add.release.gpu.u32 %r139,[%rd8],%r55;
	// end inline asm
$L__BB1_37:
	// begin inline asm
	ld.acquire.gpu.u32 %r141,[%rd8];
	// end inline asm
	xor.b32  	%r142, %r141, %r139;
	setp.gt.s32 	%p24, %r142, -1;
	@%p24 bra 	$L__BB1_37;
$L__BB1_38:
	barrier.sync 	0;
	shr.u32 	%r62, %r179, 1;
	setp.gt.u32 	%p25, %r179, 1;
	mov.u32 	%r179, %r62;
	@%p25 bra 	$L__BB1_26;
$L__BB1_39:
	ret;

}
	// .globl	_Z9jacobiMidPdS_iiiiiiiiiiPidi
.visible .entry _Z9jacobiMidPdS_iiiiiiiiiiPidi(
	.param .u64 .ptr .align 1 _Z9jacobiMidPdS_iiiiiiiiiiPidi_param_0,
	.param .u64 .ptr .align 1 _Z9jacobiMidPdS_iiiiiiiiiiPidi_param_1,
	.param .u32 _Z9jacobiMidPdS_iiiiiiiiiiPidi_param_2,
	.param .u32 _Z9jacobiMidPdS_iiiiiiiiiiPidi_param_3,
	.param .u32 _Z9jacobiMidPdS_iiiiiiiiiiPidi_param_4,
	.param .u32 _Z9jacobiMidPdS_iiiiiiiiiiPidi_param_5,
	.param .u32 _Z9jacobiMidPdS_iiiiiiiiiiPidi_param_6,
	.param .u32 _Z9jacobiMidPdS_iiiiiiiiiiPidi_param_7,
	.param .u32 _Z9jacobiMidPdS_iiiiiiiiiiPidi_param_8,
	.param .u32 _Z9jacobiMidPdS_iiiiiiiiiiPidi_param_9,
	.param .u32 _Z9jacobiMidPdS_iiiiiiiiiiPidi_param_10,
	.param .u32 _Z9jacobiMidPdS_iiiiiiiiiiPidi_param_11,
	.param .u64 .ptr .align 1 _Z9jacobiMidPdS_iiiiiiiiiiPidi_param_12,
	.param .f64 _Z9jacobiMidPdS_iiiiiiiiiiPidi_param_13,
	.param .u32 _Z9jacobiMidPdS_iiiiiiiiiiPidi_param_14
)
{
	.reg .pred 	%p<50>;
	.reg .b32 	%r<281>;
	.reg .b64 	%rd<186>;
	.reg .b64 	%fd<116>;

	ld.param.u64 	%rd9, [_Z9jacobiMidPdS_iiiiiiiiiiPidi_param_0];
	ld.param.u64 	%rd10, [_Z9jacobiMidPdS_iiiiiiiiiiPidi_param_1];
	ld.param.u32 	%r89, [_Z9jacobiMidPdS_iiiiiiiiiiPidi_param_3];
	ld.param.u32 	%r97, [_Z9jacobiMidPdS_iiiiiiiiiiPidi_param_5];
	ld.param.u32 	%r98, [_Z9jacobiMidPdS_iiiiiiiiiiPidi_param_6];
	cvta.to.global.u64 	%rd1, %rd10;
	cvta.to.global.u64 	%rd2, %rd9;
	// begin inline asm
	mov.u32 %r95, %envreg2;
	// end inline asm
	cvt.u64.u32 	%rd11, %r95;
	// begin inline asm
	mov.u32 %r96, %envreg1;
	// end inline asm
	cvt.u64.u32 	%rd12, %r96;
	shl.b64 	%rd13, %rd12, 32;
	or.b64  	%rd3, %rd13, %rd11;
	mov.u32 	%r1, %ctaid.x;
	mov.u32 	%r2, %ctaid.y;
	mov.u32 	%r3, %ctaid.z;
	mov.u32 	%r4, %nctaid.x;
	mov.u32 	%r5, %nctaid.y;
	mad.lo.s32 	%r99, %r3, %r5, %r2;
	mad.lo.s32 	%r6, %r99, %r4, %r1;
	mov.u32 	%r7, %ntid.x;
	mov.u32 	%r8, %ntid.y;
	mul.lo.s32 	%r100, %r7, %r8;
	mov.u32 	%r9, %ntid.z;
	mul.lo.s32 	%r10, %r100, %r9;
	mov.u32 	%r11, %tid.x;
	mov.u32 	%r12, %tid.y;
	mov.u32 	%r13, %tid.z;
	mad.lo.s32 	%r101, %r13, %r8, %r12;
	mad.lo.s32 	%r102, %r101, %r7, %r11;
	mad.lo.s32 	%r14, %r6, %r10, %r102;
	setp.ge.s32 	%p1, %r98, %r97;
	@%p1 bra 	$L__BB2_23;
	ld.param.u32 	%r253, [_Z9jacobiMidPdS_iiiiiiiiiiPidi_param_14];
	ld.param.u32 	%r242, [_Z9jacobiMidPdS_iiiiiiiiiiPidi_param_9];
	ld.param.u32 	%r238, [_Z9jacobiMidPdS_iiiiiiiiiiPidi_param_8];
	add.s32 	%r15, %r89, -2;
	mul.lo.s32 	%r16, %r253, %r15;
	setp.gt.s32 	%p26, %r242, %r14;
	selp.u32 	%r169, 1, 0, %p26;
	add.s32 	%r17, %r238, %r169;
	setp.lt.s32 	%p27, %r17, 1;
	mov.b32 	%r264, 0;
	@%p27 bra 	$L__BB2_8;
	and.b32  	%r18, %r17, 3;
	setp.lt.u32 	%p28, %r17, 4;
	mov.b32 	%r259, 0;
	mov.u32 	%r264, %r259;
	@%p28 bra 	$L__BB2_5;
	ld.param.u32 	%r243, [_Z9jacobiMidPdS_iiiiiiiiiiPidi_param_9];
	ld.param.u32 	%r239, [_Z9jacobiMidPdS_iiiiiiiiiiPidi_param_8];
	and.b32  	%r173, %r17, 2147483644;
	neg.s32 	%r256, %r173;
	min.s32 	%r174, %r243, %r14;
	mad.lo.s32 	%r175, %r239, %r14, %r174;
	add.s32 	%r176, %r175, %r16;
	add.s32 	%r255, %r176, 3;
	mov.b32 	%r264, 0;
	cvt.s64.s32 	%rd106, %r89;
$L__BB2_4:
	ld.param.f64 	%fd114, [_Z9jacobiMidPdS_iiiiiiiiiiPidi_param_13];
	ld.param.u32 	%r244, [_Z9jacobiMidPdS_iiiiiiiiiiPidi_param_9];
	ld.param.u32 	%r240, [_Z9jacobiMidPdS_iiiiiiiiiiPidi_param_8];
	setp.gt.s32 	%p29, %r244, %r14;
	selp.u32 	%r177, 1, 0, %p29;
	add.s32 	%r178, %r240, %r177;
	and.b32  	%r259, %r178, 2147483644;
	add.s32 	%r179, %r255, -2;
	add.s32 	%r180, %r255, -3;
	div.s32 	%r181, %r180, %r15;
	mul.lo.s32 	%r182, %r181, %r15;
	sub.s32 	%r183, %r180, %r182;
	mad.lo.s32 	%r184, %r89, %r181, %r89;
	cvt.s64.s32 	%rd99, %r184;
	cvt.s64.s32 	%rd100, %r183;
	add.s64 	%rd101, %rd100, %rd99;
	shl.b64 	%rd102, %rd101, 3;
	add.s64 	%rd103, %rd102, %rd2;
	ld.global.f64 	%fd57, [%rd103+16];
	add.s32 	%r185, %r184, %r183;
	mul.wide.s32 	%rd104, %r185, 8;
	add.s64 	%rd105, %rd2, %rd104;
	ld.global.f64 	%fd58, [%rd105];
	add.f64 	%fd59, %fd57, %fd58;
	add.s64 	%rd107, %rd101, %rd106;
	shl.b64 	%rd108, %rd107, 3;
	add.s64 	%rd109, %rd2, %rd108;
	ld.global.f64 	%fd60, [%rd109+8];
	add.f64 	%fd61, %fd59, %fd60;
	sub.s64 	%rd110, %rd101, %rd106;
	shl.b64 	%rd111, %rd110, 3;
	add.s64 	%rd112, %rd2, %rd111;
	ld.global.f64 	%fd62, [%rd112+8];
	add.f64 	%fd63, %fd61, %fd62;
	mul.f64 	%fd64, %fd63, 0d3FD0000000000000;
	add.s64 	%rd113, %rd1, %rd102;
	st.global.f64 	[%rd113+8], %fd64;
	ld.global.f64 	%fd65, [%rd103+8];
	sub.f64 	%fd66, %fd65, %fd64;
	abs.f64 	%fd67, %fd66;
	setp.gt.f64 	%p30, %fd67, %fd114;
	selp.u32 	%r186, 1, 0, %p30;
	add.s32 	%r187, %r264, %r186;
	div.s32 	%r188, %r179, %r15;
	mul.lo.s32 	%r189, %r188, %r15;
	sub.s32 	%r190, %r179, %r189;
	mad.lo.s32 	%r191, %r89, %r188, %r89;
	cvt.s64.s32 	%rd114, %r191;
	cvt.s64.s32 	%rd115, %r190;
	add.s64 	%rd116, %rd115, %rd114;
	shl.b64 	%rd117, %rd116, 3;
	add.s64 	%rd118, %rd117, %rd2;
	ld.global.f64 	%fd68, [%rd118+16];
	add.s32 	%r192, %r191, %r190;
	mul.wide.s32 	%rd119, %r192, 8;
	add.s64 	%rd120, %rd2, %rd119;
	ld.global.f64 	%fd69, [%rd120];
	add.f64 	%fd70, %fd68, %fd69;
	add.s64 	%rd121, %rd116, %rd106;
	shl.b64 	%rd122, %rd121, 3;
	add.s64 	%rd123, %rd2, %rd122;
	ld.global.f64 	%fd71, [%rd123+8];
	add.f64 	%fd72, %fd70, %fd71;
	sub.s64 	%rd124, %rd116, %rd106;
	shl.b64 	%rd125, %rd124, 3;
	add.s64 	%rd126, %rd2, %rd125;
	ld.global.f64 	%fd73, [%rd126+8];
	add.f64 	%fd74, %fd72, %fd73;
	mul.f64 	%fd75, %fd74, 0d3FD0000000000000;
	add.s64 	%rd127, %rd1, %rd117;
	st.global.f64 	[%rd127+8], %fd75;
	ld.global.f64 	%fd76, [%rd118+8];
	sub.f64 	%fd77, %fd76, %fd75;
	abs.f64 	%fd78, %fd77;
	setp.gt.f64 	%p31, %fd78, %fd114;
	selp.u32 	%r193, 1, 0, %p31;
	add.s32 	%r194, %r187, %r193;
	add.s32 	%r195, %r255, -1;
	div.s32 	%r196, %r195, %r15;
	mul.lo.s32 	%r197, %r196, %r15;
	sub.s32 	%r198, %r195, %r197;
	mad.lo.s32 	%r199, %r89, %r196, %r89;
	cvt.s64.s32 	%rd128, %r199;
	cvt.s64.s32 	%rd129, %r198;
	add.s64 	%rd130, %rd129, %rd128;
	shl.b64 	%rd131, %rd130, 3;
	add.s64 	%rd132, %rd131, %rd2;
	ld.global.f64 	%fd79, [%rd132+16];
	add.s32 	%r200, %r199, %r198;
	mul.wide.s32 	%rd133, %r200, 8;
	add.s64 	%rd134, %rd2, %rd133;
	ld.global.f64 	%fd80, [%rd134];
	add.f64 	%fd81, %fd79, %fd80;
	add.s64 	%rd135, %rd130, %rd106;
	shl.b64 	%rd136, %rd135, 3;
	add.s64 	%rd137, %rd2, %rd136;
	ld.global.f64 	%fd82, [%rd137+8];
	add.f64 	%fd83, %fd81, %fd82;
	sub.s64 	%rd138, %rd130, %rd106;
	shl.b64 	%rd139, %rd138, 3;
	add.s64 	%rd140, %rd2, %rd139;
	ld.global.f64 	%fd84, [%rd140+8];
	add.f64 	%fd85, %fd83, %fd84;
	mul.f64 	%fd86, %fd85, 0d3FD0000000000000;
	add.s64 	%rd141, %rd1, %rd131;
	st.global.f64 	[%rd141+8], %fd86;
	ld.global.f64 	%fd87, [%rd132+8];
	sub.f64 	%fd88, %fd87, %fd86;
	abs.f64 	%fd89, %fd88;
	setp.gt.f64 	%p32, %fd89, %fd114;
	selp.u32 	%r201, 1, 0, %p32;
	add.s32 	%r202, %r194, %r201;
	div.s32 	%r203, %r255, %r15;
	mul.lo.s32 	%r204, %r203, %r15;
	sub.s32 	%r205, %r255, %r204;
	mad.lo.s32 	%r206, %r89, %r203, %r89;
	cvt.s64.s32 	%rd142, %r206;
	cvt.s64.s32 	%rd143, %r205;
	add.s64 	%rd144, %rd143, %rd142;
	shl.b64 	%rd145, %rd144, 3;
	add.s64 	%rd146, %rd145, %rd2;
	ld.global.f64 	%fd90, [%rd146+16];
	add.s32 	%r207, %r206, %r205;
	mul.wide.s32 	%rd147, %r207, 8;
	add.s64 	%rd148, %rd2, %rd147;
	ld.global.f64 	%fd91, [%rd148];
	add.f64 	%fd92, %fd90, %fd91;
	add.s64 	%rd149, %rd144, %rd106;
	shl.b64 	%rd150, %rd149, 3;
	add.s64 	%rd151, %rd2, %rd150;
	ld.global.f64 	%fd93, [%rd151+8];
	add.f64 	%fd94, %fd92, %fd93;
	sub.s64 	%rd152, %rd144, %rd106;
	shl.b64 	%rd153, %rd152, 3;
	add.s64 	%rd154, %rd2, %rd153;
	ld.global.f64 	%fd95, [%rd154+8];
	add.f64 	%fd96, %fd94, %fd95;
	mul.f64 	%fd97, %fd96, 0d3FD0000000000000;
	add.s64 	%rd155, %rd1, %rd145;
	st.global.f64 	[%rd155+8], %fd97;
	ld.global.f64 	%fd98, [%rd146+8];
	sub.f64 	%fd99, %fd98, %fd97;
	abs.f64 	%fd100, %fd99;
	setp.gt.f64 	%p33, %fd100, %fd114;
	selp.u32 	%r208, 1, 0, %p33;
	add.s32 	%r264, %r202, %r208;
	add.s32 	%r256, %r256, 4;
	add.s32 	%r255, %r255, 4;
	setp.ne.s32 	%p34, %r256, 0;
	@%p34 bra 	$L__BB2_4;
$L__BB2_5:
	setp.eq.s32 	%p35, %r18, 0;
	@%p35 bra 	$L__BB2_8;
	ld.param.u32 	%r254, [_Z9jacobiMidPdS_iiiiiiiiiiPidi_param_14];
	ld.param.u32 	%r245, [_Z9jacobiMidPdS_iiiiiiiiiiPidi_param_9];
	ld.param.u32 	%r241, [_Z9jacobiMidPdS_iiiiiiiiiiPidi_param_8];
	mad.lo.s32 	%r209, %r9, %r6, %r13;
	mad.lo.s32 	%r210, %r8, %r209, %r12;
	mad.lo.s32 	%r211, %r7, %r210, %r11;
	min.s32 	%r212, %r245, %r211;
	add.s32 	%r213, %r259, %r212;
	mad.lo.s32 	%r214, %r241, %r211, %r213;
	mad.lo.s32 	%r262, %r254, %r15, %r214;
	neg.s32 	%r261, %r18;
	cvt.s64.s32 	%rd163, %r89;
$L__BB2_7:
	.pragma "nounroll";
	ld.param.f64 	%fd115, [_Z9jacobiMidPdS_iiiiiiiiiiPidi_param_13];
	div.s32 	%r215, %r262, %r15;
	mul.lo.s32 	%r216, %r215, %r15;
	sub.s32 	%r217, %r262, %r216;
	mad.lo.s32 	%r218, %r89, %r215, %r89;
	cvt.s64.s32 	%rd156, %r218;
	cvt.s64.s32 	%rd157, %r217;
	add.s64 	%rd158, %rd157, %rd156;
	shl.b64 	%rd159, %rd158, 3;
	add.s64 	%rd160, %rd159, %rd2;
	ld.global.f64 	%fd101, [%rd160+16];
	add.s32 	%r219, %r218, %r217;
	mul.wide.s32 	%rd161, %r219, 8;
	add.s64 	%rd162, %rd2, %rd161;
	ld.global.f64 	%fd102, [%rd162];
	add.f64 	%fd103, %fd101, %fd102;
	add.s64 	%rd164, %rd158, %rd163;
	shl.b64 	%rd165, %rd164, 3;
	add.s64 	%rd166, %rd2, %rd165;
	ld.global.f64 	%fd104, [%rd166+8];
	add.f64 	%fd105, %fd103, %fd104;
	sub.s64 	%rd167, %rd158, %rd163;
	shl.b64 	%rd168, %rd167, 3;
	add.s64 	%rd169, %rd2, %rd168;
	ld.global.f64 	%fd106, [%rd169+8];
	add.f64 	%fd107, %fd105, %fd106;
	mul.f64 	%fd108, %fd107, 0d3FD0000000000000;
	add.s64 	%rd170, %rd1, %rd159;
	st.global.f64 	[%rd170+8], %fd108;
	ld.global.f64 	%fd109, [%rd160+8];
	sub.f64 	%fd110, %fd109, %fd108;
	abs.f64 	%fd111, %fd110;
	setp.gt.f64 	%p36, %fd111, %fd115;
	selp.u32 	%r220, 1, 0, %p36;
	add.s32 	%r264, %r264, %r220;
	add.s32 	%r262, %r262, 1;
	add.s32 	%r261, %r261, 1;
	setp.ne.s32 	%p37, %r261, 0;
	@%p37 bra 	$L__BB2_7;
$L__BB2_8:
	shl.b32 	%r221, %r89, 1;
	add.s32 	%r222, %r221, -4;
	cvt.s64.s32 	%rd171, %r222;
	mov.u32 	%r223, %nctaid.z;
	mul.lo.s32 	%r40, %r5, %r223;
	mul.wide.u32 	%rd172, %r40, %r4;
	cvt.u64.u32 	%rd173, %r10;
	mul.lo.s64 	%rd174, %rd172, %rd173;
	setp.ge.u64 	%p38, %rd174, %rd171;
	shr.u64 	%rd175, %rd174, 1;
	cvt.u32.u64 	%r265, %rd175;
	setp.lt.s32 	%p39, %r265, 1;
	or.pred  	%p40, %p38, %p39;
	@%p40 bra 	$L__BB2_45;
	ld.param.u64 	%rd185, [_Z9jacobiMidPdS_iiiiiiiiiiPidi_param_12];
	cvta.to.global.u64 	%rd176, %rd185;
	mul.wide.s32 	%rd177, %r14, 4;
	add.s64 	%rd4, %rd176, %rd177;
	add.s64 	%rd5, %rd3, 4;
	add.s32 	%r224, %r11, %r12;
	or.b32  	%r42, %r224, %r13;
	mul.lo.s32 	%r225, %r40, %r4;
	add.s32 	%r226, %r1, %r2;
	neg.s32 	%r227, %r3;
	setp.eq.s32 	%p41, %r226, %r227;
	sub.s32 	%r228, -2147483647, %r225;
	selp.b32 	%r43, %r228, 1, %p41;
$L__BB2_10:
	setp.ne.s64 	%p42, %rd3, 0;
	st.global.u32 	[%rd4], %r264;
	@%p42 bra 	$L__BB2_12;
	// begin inline asm
	trap;
	// end inline asm
$L__BB2_12:
	setp.ne.s32 	%p43, %r42, 0;
	barrier.sync 	0;
	@%p43 bra 	$L__BB2_15;
	// begin inline asm
	atom.add.release.gpu.u32 %r229,[%rd5],%r43;
	// end inline asm
$L__BB2_14:
	// begin inline asm
	ld.acquire.gpu.u32 %r231,[%rd5];
	// end inline asm
	xor.b32  	%r232, %r231, %r229;
	setp.gt.s32 	%p44, %r232, -1;
	@%p44 bra 	$L__BB2_14;
$L__BB2_15:
	barrier.sync 	0;
	setp.ge.s32 	%p45, %r14, %r265;
	@%p45 bra 	$L__BB2_17;
	mul.wide.u32 	%rd180, %r265, 4;
	add.s64 	%rd181, %rd4, %rd180;
	ld.global.u32 	%r233, [%rd181];
	add.s32 	%r264, %r233, %r264;
$L__BB2_17:
	setp.ne.s64 	%p46, %rd3, 0;
	@%p46 bra 	$L__BB2_19;
	// begin inline asm
	trap;
	// end inline asm
$L__BB2_19:
	setp.ne.s32 	%p47, %r42, 0;
	barrier.sync 	0;
	@%p47 bra 	$L__BB2_22;
	// begin inline asm
	atom.add.release.gpu.u32 %r234,[%rd5],%r43;
	// end inline asm
$L__BB2_21:
	// begin inline asm
	ld.acquire.gpu.u32 %r236,[%rd5];
	// end inline asm
	xor.b32  	%r237, %r236, %r234;
	setp.gt.s32 	%p48, %r237, -1;
	@%p48 bra 	$L__BB2_21;
$L__BB2_22:
	barrier.sync 	0;
	shr.u32 	%r50, %r265, 1;
	setp.lt.u32 	%p49, %r265, 2;
	mov.u32 	%r265, %r50;
	@%p49 bra 	$L__BB2_45;
	bra.uni 	$L__BB2_10;
$L__BB2_23:
	ld.param.u32 	%r251, [_Z9jacobiMidPdS_iiiiiiiiiiPidi_param_14];
	ld.param.u32 	%r249, [_Z9jacobiMidPdS_iiiiiiiiiiPidi_param_11];
	ld.param.u32 	%r246, [_Z9jacobiMidPdS_iiiiiiiiiiPidi_param_10];
	mul.lo.s32 	%r51, %r246, %r14;
	min.s32 	%r52, %r14, %r249;
	add.s32 	%r53, %r89, -2;
	mul.lo.s32 	%r54, %r251, %r53;
	setp.gt.s32 	%p2, %r249, %r14;
	selp.u32 	%r104, 1, 0, %p2;
	add.s32 	%r55, %r246, %r104;
	setp.lt.s32 	%p3, %r55, 1;
	mov.b32 	%r277, 0;
	@%p3 bra 	$L__BB2_30;
	and.b32  	%r56, %r55, 3;
	setp.lt.u32 	%p4, %r55, 4;
	mov.b32 	%r272, 0;
	mov.u32 	%r277, %r272;
	@%p4 bra 	$L__BB2_27;
	and.b32  	%r108, %r55, 2147483644;
	neg.s32 	%r269, %r108;
	add.s32 	%r109, %r52, %r51;
	add.s32 	%r110, %r109, %r54;
	add.s32 	%r268, %r110, 3;
	mov.b32 	%r277, 0;
	cvt.s64.s32 	%rd21, %r89;
$L__BB2_26:
	ld.param.f64 	%fd112, [_Z9jacobiMidPdS_iiiiiiiiiiPidi_param_13];
	ld.param.u32 	%r250, [_Z9jacobiMidPdS_iiiiiiiiiiPidi_param_11];
	ld.param.u32 	%r247, [_Z9jacobiMidPdS_iiiiiiiiiiPidi_param_10];
	setp.gt.s32 	%p5, %r250, %r14;
	selp.u32 	%r111, 1, 0, %p5;
	add.s32 	%r112, %r247, %r111;
	and.b32  	%r272, %r112, 2147483644;
	add.s32 	%r113, %r268, -2;
	add.s32 	%r114, %r268, -3;
	div.s32 	%r115, %r114, %r53;
	mul.lo.s32 	%r116, %r115, %r53;
	sub.s32 	%r117, %r114, %r116;
	mad.lo.s32 	%r118, %r89, %r115, %r89;
	cvt.s64.s32 	%rd14, %r118;
	cvt.s64.s32 	%rd15, %r117;
	add.s64 	%rd16, %rd15, %rd14;
	shl.b64 	%rd17, %rd16, 3;
	add.s64 	%rd18, %rd17, %rd2;
	ld.global.f64 	%fd2, [%rd18+16];
	add.s32 	%r119, %r118, %r117;
	mul.wide.s32 	%rd19, %r119, 8;
	add.s64 	%rd20, %rd2, %rd19;
	ld.global.f64 	%fd3, [%rd20];
	add.f64 	%fd4, %fd2, %fd3;
	add.s64 	%rd22, %rd16, %rd21;
	shl.b64 	%rd23, %rd22, 3;
	add.s64 	%rd24, %rd2, %rd23;
	ld.global.f64 	%fd5, [%rd24+8];
	add.f64 	%fd6, %fd4, %fd5;
	sub.s64 	%rd25, %rd16, %rd21;
	shl.b64 	%rd26, %rd25, 3;
	add.s64 	%rd27, %rd2, %rd26;
	ld.global.f64 	%fd7, [%rd27+8];
	add.f64 	%fd8, %fd6, %fd7;
	mul.f64 	%fd9, %fd8, 0d3FD0000000000000;
	add.s64 	%rd28, %rd1, %rd17;
	st.global.f64 	[%rd28+8], %fd9;
	ld.global.f64 	%fd10, [%rd18+8];
	sub.f64 	%fd11, %fd10, %fd9;
	abs.f64 	%fd12, %fd11;
	setp.gt.f64 	%p6, %fd12, %fd112;
	selp.u32 	%r120, 1, 0, %p6;
	add.s32 	%r121, %r277, %r120;
	div.s32 	%r122, %r113, %r53;
	mul.lo.s32 	%r123, %r122, %r53;
	sub.s32 	%r124, %r113, %r123;
	mad.lo.s32 	%r125, %r89, %r122, %r89;
	cvt.s64.s32 	%rd29, %r125;
	cvt.s64.s32 	%rd30, %r124;
	add.s64 	%rd31, %rd30, %rd29;
	shl.b64 	%rd32, %rd31, 3;
	add.s64 	%rd33, %rd32, %rd2;
	ld.global.f64 	%fd13, [%rd33+16];
	add.s32 	%r126, %r125, %r124;
	mul.wide.s32 	%rd34, %r126, 8;
	add.s64 	%rd35, %rd2, %rd34;
	ld.global.f64 	%fd14, [%rd35];
	add.f64 	%fd15, %fd13, %fd14;
	add.s64 	%rd36, %rd31, %rd21;
	shl.b64 	%rd37, %rd36, 3;
	add.s64 	%rd38, %rd2, %rd37;
	ld.global.f64 	%fd16, [%rd38+8];
	add.f64 	%fd17, %fd15, %fd16;
	sub.s64 	%rd39, %rd31, %rd21;
	shl.b64 	%rd40, %rd39, 3;
	add.s64 	%rd41, %rd2, %rd40;
	ld.global.f64 	%fd18, [%rd41+8];
	add.f64 	%fd19, %fd17, %fd18;
	mul.f64 	%fd20, %fd19, 0d3FD0000000000000;
	add.s64 	%rd42, %rd1, %rd32;
	st.global.f64 	[%rd42+8], %fd20;
	ld.global.f64 	%fd21, [%rd33+8];
	sub.f64 	%fd22, %fd21, %fd20;
	abs.f64 	%fd23, %fd22;
	setp.gt.f64 	%p7, %fd23, %fd112;
	selp.u32 	%r127, 1, 0, %p7;
	add.s32 	%r128, %r121, %r127;
	add.s32 	%r129, %r268, -1;
	div.s32 	%r130, %r129, %r53;
	mul.lo.s32 	%r131, %r130, %r53;
	sub.s32 	%r132, %r129, %r131;
	mad.lo.s32 	%r133, %r89, %r130, %r89;
	cvt.s64.s32 	%rd43, %r133;
	cvt.s64.s32 	%rd44, %r132;
	add.s64 	%rd45, %rd44, %rd43;
	shl.b64 	%rd46, %rd45, 3;
	add.s64 	%rd47, %rd46, %rd2;
	ld.global.f64 	%fd24, [%rd47+16];
	add.s32 	%r134, %r133, %r132;
	mul.wide.s32 	%rd48, %r134, 8;
	add.s64 	%rd49, %rd2, %rd48;
	ld.global.f64 	%fd25, [%rd49];
	add.f64 	%fd26, %fd24, %fd25;
	add.s64 	%rd50, %rd45, %rd21;
	shl.b64 	%rd51, %rd50, 3;
	add.s64 	%rd52, %rd2, %rd51;
	ld.global.f64 	%fd27, [%rd52+8];
	add.f64 	%fd28, %fd26, %fd27;
	sub.s64 	%rd53, %rd45, %rd21;
	shl.b64 	%rd54, %rd53, 3;
	add.s64 	%rd55, %rd2, %rd54;
	ld.global.f64 	%fd29, [%rd55+8];
	add.f64 	%fd30, %fd28, %fd29;
	mul.f64 	%fd31, %fd30, 0d3FD0000000000000;
	add.s64 	%rd56, %rd1, %rd46;
	st.global.f64 	[%rd56+8], %fd31;
	ld.global.f64 	%fd32, [%rd47+8];
	sub.f64 	%fd33, %fd32, %fd31;
	abs.f64 	%fd34, %fd33;
	setp.gt.f64 	%p8, %fd34, %fd112;
	selp.u32 	%r135, 1, 0, %p8;
	add.s32 	%r136, %r128, %r135;
	div.s32 	%r137, %r268, %r53;
	mul.lo.s32 	%r138, %r137, %r53;
	sub.s32 	%r139, %r268, %r138;
	mad.lo.s32 	%r140, %r89, %r137, %r89;
	cvt.s64.s32 	%rd57, %r140;
	cvt.s64.s32 	%rd58, %r139;
	add.s64 	%rd59, %rd58, %rd57;
	shl.b64 	%rd60, %rd59, 3;
	add.s64 	%rd61, %rd60, %rd2;
	ld.global.f64 	%fd35, [%rd61+16];
	add.s32 	%r141, %r140, %r139;
	mul.wide.s32 	%rd62, %r141, 8;
	add.s64 	%rd63, %rd2, %rd62;
	ld.global.f64 	%fd36, [%rd63];
	add.f64 	%fd37, %fd35, %fd36;
	add.s64 	%rd64, %rd59, %rd21;
	shl.b64 	%rd65, %rd64, 3;
	add.s64 	%rd66, %rd2, %rd65;
	ld.global.f64 	%fd38, [%rd66+8];
	add.f64 	%fd39, %fd37, %fd38;
	sub.s64 	%rd67, %rd59, %rd21;
	shl.b64 	%rd68, %rd67, 3;
	add.s64 	%rd69, %rd2, %rd68;
	ld.global.f64 	%fd40, [%rd69+8];
	add.f64 	%fd41, %fd39, %fd40;
	mul.f64 	%fd42, %fd41, 0d3FD0000000000000;
	add.s64 	%rd70, %rd1, %rd60;
	st.global.f64 	[%rd70+8], %fd42;
	ld.global.f64 	%fd43, [%rd61+8];
	sub.f64 	%fd44, %fd43, %fd42;
	abs.f64 	%fd45, %fd44;
	setp.gt.f64 	%p9, %fd45, %fd112;
	selp.u32 	%r142, 1, 0, %p9;
	add.s32 	%r277, %r136, %r142;
	add.s32 	%r269, %r269, 4;
	add.s32 	%r268, %r268, 4;
	setp.ne.s32 	%p10, %r269, 0;
	@%p10 bra 	$L__BB2_26;
$L__BB2_27:
	setp.eq.s32 	%p11, %r56, 0;
	@%p11 bra 	$L__BB2_30;
	ld.param.u32 	%r252, [_Z9jacobiMidPdS_iiiiiiiiiiPidi_param_14];
	ld.param.u32 	%r248, [_Z9jacobiMidPdS_iiiiiiiiiiPidi_param_10];
	add.s32 	%r143, %r272, %r52;
	mad.lo.s32 	%r144, %r248, %r14, %r143;
	mad.lo.s32 	%r275, %r252, %r53, %r144;
	neg.s32 	%r274, %r56;
	cvt.s64.s32 	%rd78, %r89;
$L__BB2_29:
	.pragma "nounroll";
	ld.param.f64 	%fd113, [_Z9jacobiMidPdS_iiiiiiiiiiPidi_param_13];
	div.s32 	%r145, %r275, %r53;
	mul.lo.s32 	%r146, %r145, %r53;
	sub.s32 	%r147, %r275, %r146;
	mad.lo.s32 	%r148, %r89, %r145, %r89;
	cvt.s64.s32 	%rd71, %r148;
	cvt.s64.s32 	%rd72, %r147;
	add.s64 	%rd73, %rd72, %rd71;
	shl.b64 	%rd74, %rd73, 3;
	add.s64 	%rd75, %rd74, %rd2;
	ld.global.f64 	%fd46, [%rd75+16];
	add.s32 	%r149, %r148, %r147;
	mul.wide.s32 	%rd76, %r149, 8;
	add.s64 	%rd77, %rd2, %rd76;
	ld.global.f64 	%fd47, [%rd77];
	add.f64 	%fd48, %fd46, %fd47;
	add.s64 	%rd79, %rd73, %rd78;
	shl.b64 	%rd80, %rd79, 3;
	add.s64 	%rd81, %rd2, %rd80;
	ld.global.f64 	%fd49, [%rd81+8];
	add.f64 	%fd50, %fd48, %fd49;
	sub.s64 	%rd82, %rd73, %rd78;
	shl.b64 	%rd83, %rd82, 3;
	add.s64 	%rd84, %rd2, %rd83;
	ld.global.f64 	%fd51, [%rd84+8];
	add.f64 	%fd52, %fd50, %fd51;
	mul.f64 	%fd53, %fd52, 0d3FD0000000000000;
	add.s64 	%rd85, %rd1, %rd74;
	st.global.f64 	[%rd85+8], %fd53;
	ld.global.f64 	%fd54, [%rd75+8];
	sub.f64 	%fd55, %fd54, %fd53;
	abs.f64 	%fd56, %fd55;
	setp.gt.f64 	%p12, %fd56, %fd113;
	selp.u32 	%r150, 1, 0, %p12;
	add.s32 	%r277, %r277, %r150;
	add.s32 	%r275, %r275, 1;
	add.s32 	%r274, %r274, 1;
	setp.ne.s32 	%p13, %r274, 0;
	@%p13 bra 	$L__BB2_29;
$L__BB2_30:
	shl.b32 	%r151, %r89, 1;
	add.s32 	%r152, %r151, -4;
	cvt.s64.s32 	%rd86, %r152;
	mov.u32 	%r153, %nctaid.z;
	mul.lo.s32 	%r78, %r5, %r153;
	mul.wide.u32 	%rd87, %r78, %r4;
	cvt.u64.u32 	%rd88, %r10;
	mul.lo.s64 	%rd89, %rd87, %rd88;
	setp.ge.u64 	%p14, %rd89, %rd86;
	shr.u64 	%rd90, %rd89, 1;
	cvt.u32.u64 	%r278, %rd90;
	setp.lt.s32 	%p15, %r278, 1;
	or.pred  	%p16, %p14, %p15;
	@%p16 bra 	$L__BB2_45;
	ld.param.u64 	%rd184, [_Z9jacobiMidPdS_iiiiiiiiiiPidi_param_12];
	cvta.to.global.u64 	%rd91, %rd184;
	mul.wide.s32 	%rd92, %r14, 4;
	add.s64 	%rd6, %rd91, %rd92;
	add.s64 	%rd7, %rd3, 4;
	add.s32 	%r154, %r11, %r12;
	or.b32  	%r80, %r154, %r13;
	mul.lo.s32 	%r155, %r78, %r4;
	add.s32 	%r156, %r1, %r2;
	neg.s32 	%r157, %r3;
	setp.eq.s32 	%p17, %r156, %r157;
	sub.s32 	%r158, -2147483647, %r155;
	selp.b32 	%r81, %r158, 1, %p17;
$L__BB2_32:
	setp.ne.s64 	%p18, %rd3, 0;
	st.global.u32 	[%rd6], %r277;
	@%p18 bra 	$L__BB2_34;
	// begin inline asm
	trap;
	// end inline asm
$L__BB2_34:
	setp.ne.s32 	%p19, %r80, 0;
	barrier.sync 	0;
	@%p19 bra 	$L__BB2_37;
	// begin inline asm
	atom.add.release.gpu.u32 %r159,[%rd7],%r81;
	// end inline asm
$L__BB2_36:
	// begin inline asm
	ld.acquire.gpu.u32 %r161,[%rd7];
	// end inline asm
	xor.b32  	%r162, %r161, %r159;
	setp.gt.s32 	%p20, %r162, -1;
	@%p20 bra 	$L__BB2_36;
$L__BB2_37:
	barrier.sync 	0;
	setp.ge.s32 	%p21, %r14, %r278;
	@%p21 bra 	$L__BB2_39;
	mul.wide.u32 	%rd95, %r278, 4;
	add.s64 	%rd96, %rd6, %rd95;
	ld.global.u32 	%r163, [%rd96];
	add.s32 	%r277, %r163, %r277;
$L__BB2_39:
	setp.ne.s64 	%p22, %rd3, 0;
	@%p22 bra 	$L__BB2_41;
	// begin inline asm
	trap;
	// end inline asm
$L__BB2_41:
	setp.ne.s32 	%p23, %r80, 0;
	barrier.sync 	0;
	@%p23 bra 	$L__BB2_44;
	// begin inline asm
	atom.add.release.gpu.u32 %r164,[%rd7],%r81;
	// end inline asm
$L__BB2_43:
	// begin inline asm
	ld.acquire.gpu.u32 %r166,[%rd7];
	// end inline asm
	xor.b32  	%r167, %r166, %r164;
	setp.gt.s32 	%p24, %r167, -1;
	@%p24 bra 	$L__BB2_43;
$L__BB2_44:
	barrier.sync 	0;
	shr.u32 	%r88, %r278, 1;
	setp.gt.u32 	%p25, %r278, 1;
	mov.u32 	%r278, %r88;
	@%p25 bra 	$L__BB2_32;
$L__BB2_45:
	ret;

}


// ===== COMPILED SASS (sm_100) =====

	.target	sm_100

	.elftype	@"ET_EXEC"


//--------------------- .note.nv.tkinfo           --------------------------
	.section	.note.nv.tkinfo,"",@"SHT_NOTE"
	.sectionflags	@"SHF_NOTE_NV_TKINFO"
	.tkinfo
        /*0018*/ 	.word	0x00000002
        /*0030*/ 	.string	""
        /*0030*/ 	.string	"ptxas"
        /*0030*/ 	.string	"Cuda compilation tools, release 13.0, V13.0.88"
        /*0030*/ 	.string	"Build cuda_13.0.r13.0/compiler.36424714_0"
        /*0030*/ 	.string	"-arch sm_100 -m 64 "



//--------------------- .note.nv.cuinfo           --------------------------
	.section	.note.nv.cuinfo,"",@"SHT_NOTE"
	.sectionflags	@"SHF_NOTE_NV_CUINFO"
        /*0018*/ 	.short	0x0002
        /*001a*/ 	.short	0x0064
        /*001c*/ 	.short	0x0082
	.zero		2


//--------------------- .nv.info                  --------------------------
	.section	.nv.info,"",@"SHT_CUDA_INFO"
	.align	4


	//----- nvinfo : EIATTR_REGCOUNT
	.align		4
        /*0000*/ 	.byte	0x04, 0x2f
        /*0002*/ 	.short	(.L_1 - .L_0)
	.align		4
.L_0:
        /*0004*/ 	.word	index@(_Z9jacobiTopPdS_iiiiiiiiPid)
        /*0008*/ 	.word	0x00000020


	//----- nvinfo : EIATTR_FRAME_SIZE
	.align		4
.L_1:
        /*000c*/ 	.byte	0x04, 0x11
        /*000e*/ 	.short	(.L_3 - .L_2)
	.align		4
.L_2:
        /*0010*/ 	.word	index@(_Z9jacobiTopPdS_iiiiiiiiPid)
        /*0014*/ 	.word	0x00000000


	//----- nvinfo : EIATTR_REGCOUNT
	.align		4
.L_3:
        /*0018*/ 	.byte	0x04, 0x2f
        /*001a*/ 	.short	(.L_5 - .L_4)
	.align		4
.L_4:
        /*001c*/ 	.word	index@(_Z9jacobiBotPdS_iiiiiiiiPid)
        /*0020*/ 	.word	0x00000020


	//----- nvinfo : EIATTR_FRAME_SIZE
	.align		4
.L_5:
        /*0024*/ 	.byte	0x04, 0x11
        /*0026*/ 	.short	(.L_7 - .L_6)
	.align		4
.L_6:
        /*0028*/ 	.word	index@(_Z9jacobiBotPdS_iiiiiiiiPid)
        /*002c*/ 	.word	0x00000000


	//----- nvinfo : EIATTR_REGCOUNT
	.align		4
.L_7:
        /*0030*/ 	.byte	0x04, 0x2f
        /*0032*/ 	.short	(.L_9 - .L_8)
	.align		4
.L_8:
        /*0034*/ 	.word	index@(_Z9jacobiMidPdS_iiiiiiiiiiPidi)
        /*0038*/ 	.word	0x00000020


	//----- nvinfo : EIATTR_FRAME_SIZE
	.align		4
.L_9:
        /*003c*/ 	.byte	0x04, 0x11
        /*003e*/ 	.short	(.L_11 - .L_10)
	.align		4
.L_10:
        /*0040*/ 	.word	index@(_Z9jacobiMidPdS_iiiiiiiiiiPidi)
        /*0044*/ 	.word	0x00000000


	//----- nvinfo : EIATTR_MIN_STACK_SIZE
	.align		4
.L_11:
        /*0048*/ 	.byte	0x04, 0x12
        /*004a*/ 	.short	(.L_13 - .L_12)
	.align		4
.L_12:
        /*004c*/ 	.word	index@(_Z9jacobiMidPdS_iiiiiiiiiiPidi)
        /*0050*/ 	.word	0x00000000


	//----- nvinfo : EIATTR_MIN_STACK_SIZE
	.align		4
.L_13:
        /*0054*/ 	.byte	0x04, 0x12
        /*0056*/ 	.short	(.L_15 - .L_14)
	.align		4
.L_14:
        /*0058*/ 	.word	index@(_Z9jacobiBotPdS_iiiiiiiiPid)
        /*005c*/ 	.word	0x00000000


	//----- nvinfo : EIATTR_MIN_STACK_SIZE
	.align		4
.L_15:
        /*0060*/ 	.byte	0x04, 0x12
        /*0062*/ 	.short	(.L_17 - .L_16)
	.align		4
.L_16:
        /*0064*/ 	.word	index@(_Z9jacobiTopPdS_iiiiiiiiPid)
        /*0068*/ 	.word	0x00000000
.L_17:


//--------------------- .nv.compat                --------------------------
	.section	.nv.compat,"",@"SHT_CUDA_COMPAT_INFO"
	.align	4
        /*0000*/ 	.byte	0x02, 0x09, 0x00, 0x00, 0x02, 0x02, 0x01, 0x00, 0x02, 0x05, 0x05, 0x00, 0x03, 0x07, 0x01, 0x01
        /*0010*/ 	.byte	0x02, 0x03, 0x00, 0x00, 0x02, 0x06, 0x01, 0x00, 0x04, 0x0b, 0x08, 0x00, 0x01, 0x00, 0x00, 0x00
        /*0020*/ 	.byte	0x00, 0x00, 0x00, 0x00


//--------------------- .nv.info._Z9jacobiMidPdS_iiiiiiiiiiPidi --------------------------
	.section	.nv.info._Z9jacobiMidPdS_iiiiiiiiiiPidi,"",@"SHT_CUDA_INFO"
	.sectionflags	@""
	.align	4


	//----- nvinfo : EIATTR_CUDA_API_VERSION
	.align		4
        /*0000*/ 	.byte	0x04, 0x37
        /*0002*/ 	.short	(.L_19 - .L_18)
.L_18:
        /*0004*/ 	.word	0x00000082


	//----- nvinfo : EIATTR_KPARAM_INFO
	.align		4
.L_19:
        /*0008*/ 	.byte	0x04, 0x17
        /*000a*/ 	.short	(.L_21 - .L_20)
.L_20:
        /*000c*/ 	.word	0x00000000
        /*0010*/ 	.short	0x000e
        /*0012*/ 	.short	0x0048
        /*0014*/ 	.byte	0x00, 0xf0, 0x11, 0x00


	//----- nvinfo : EIATTR_KPARAM_INFO
	.align		4
.L_21:
        /*0018*/ 	.byte	0x04, 0x17
        /*001a*/ 	.short	(.L_23 - .L_22)
.L_22:
        /*001c*/ 	.word	0x00000000
        /*0020*/ 	.short	0x000d
        /*0022*/ 	.short	0x0040
        /*0024*/ 	.byte	0x00, 0xf0, 0x21, 0x00


	//----- nvinfo : EIATTR_KPARAM_INFO
	.align		4
.L_23:
        /*0028*/ 	.byte	0x04, 0x17
        /*002a*/ 	.short	(.L_25 - .L_24)
.L_24:
        /*002c*/ 	.word	0x00000000
        /*0030*/ 	.short	0x000c
        /*0032*/ 	.short	0x0038
        /*0034*/ 	.byte	0x00, 0xf5, 0x21, 0x00


	//----- nvinfo : EIATTR_KPARAM_INFO
	.align		4
.L_25:
        /*0038*/ 	.byte	0x04, 0x17
        /*003a*/ 	.short	(.L_27 - .L_26)
.L_26:
        /*003c*/ 	.word	0x00000000
        /*0040*/ 	.short	0x000b
        /*0042*/ 	.short	0x0034
        /*0044*/ 	.byte	0x00, 0xf0, 0x11, 0x00


	//----- nvinfo : EIATTR_KPARAM_INFO
	.align		4
.L_27:
        /*0048*/ 	.byte	0x04, 0x17
        /*004a*/ 	.short	(.L_29 - .L_28)
.L_28:
        /*004c*/ 	.word	0x00000000
        /*0050*/ 	.short	0x000a
        /*0052*/ 	.short	0x0030
        /*0054*/ 	.byte	0x00, 0xf0, 0x11, 0x00


	//----- nvinfo : EIATTR_KPARAM_INFO
	.align		4
.L_29:
        /*0058*/ 	.byte	0x04, 0x17
        /*005a*/ 	.short	(.L_31 - .L_30)
.L_30:
        /*005c*/ 	.word	0x00000000
        /*0060*/ 	.short	0x0009
        /*0062*/ 	.short	0x002c
        /*0064*/ 	.byte	0x00, 0xf0, 0x11, 0x00


	//----- nvinfo : EIATTR_KPARAM_INFO
	.align		4
.L_31:
        /*0068*/ 	.byte	0x04, 0x17
        /*006a*/ 	.short	(.L_33 - .L_32)
.L_32:
        /*006c*/ 	.word	0x00000000
        /*0070*/ 	.short	0x0008
        /*0072*/ 	.short	0x0028
        /*0074*/ 	.byte	0x00, 0xf0, 0x11, 0x00


	//----- nvinfo : EIATTR_KPARAM_INFO
	.align		4
.L_33:
        /*0078*/ 	.byte	0x04, 0x17
        /*007a*/ 	.short	(.L_35 - .L_34)
.L_34:
        /*007c*/ 	.word	0x00000000
        /*0080*/ 	.short	0x0007
        /*0082*/ 	.short	0x0024
        /*0084*/ 	.byte	0x00, 0xf0, 0x11, 0x00


	//----- nvinfo : EIATTR_KPARAM_INFO
	.align		4
.L_35:
        /*0088*/ 	.byte	0x04, 0x17
        /*008a*/ 	.short	(.L_37 - .L_36)
.L_36:
        /*008c*/ 	.word	0x00000000
        /*0090*/ 	.short	0x0006
        /*0092*/ 	.short	0x0020
        /*0094*/ 	.byte	0x00, 0xf0, 0x11, 0x00


	//----- nvinfo : EIATTR_KPARAM_INFO
	.align		4
.L_37:
        /*0098*/ 	.byte	0x04, 0x17
        /*009a*/ 	.short	(.L_39 - .L_38)
.L_38:
        /*009c*/ 	.word	0x00000000
        /*00a0*/ 	.short	0x0005
        /*00a2*/ 	.short	0x001c
        /*00a4*/ 	.byte	0x00, 0xf0, 0x11, 0x00


	//----- nvinfo : EIATTR_KPARAM_INFO
	.align		4
.L_39:
        /*00a8*/ 	.byte	0x04, 0x17
        /*00aa*/ 	.short	(.L_41 - .L_40)
.L_40:
        /*00ac*/ 	.word	0x00000000
        /*00b0*/ 	.short	0x0004
        /*00b2*/ 	.short	0x0018
        /*00b4*/ 	.byte	0x00, 0xf0, 0x11, 0x00


	//----- nvinfo : EIATTR_KPARAM_INFO
	.align		4
.L_41:
        /*00b8*/ 	.byte	0x04, 0x17
        /*00ba*/ 	.short	(.L_43 - .L_42)
.L_42:
        /*00bc*/ 	.word	0x00000000
        /*00c0*/ 	.short	0x0003
        /*00c2*/ 	.short	0x0014
        /*00c4*/ 	.byte	0x00, 0xf0, 0x11, 0x00


	//----- nvinfo : EIATTR_KPARAM_INFO
	.align		4
.L_43:
        /*00c8*/ 	.byte	0x04, 0x17
        /*00ca*/ 	.short	(.L_45 - .L_44)
.L_44:
        /*00cc*/ 	.word	0x00000000
        /*00d0*/ 	.short	0x0002
        /*00d2*/ 	.short	0x0010
        /*00d4*/ 	.byte	0x00, 0xf0, 0x11, 0x00


	//----- nvinfo : EIATTR_KPARAM_INFO
	.align		4
.L_45:
        /*00d8*/ 	.byte	0x04, 0x17
        /*00da*/ 	.short	(.L_47 - .L_46)
.L_46:
        /*00dc*/ 	.word	0x00000000
        /*00e0*/ 	.short	0x0001
        /*00e2*/ 	.short	0x0008
        /*00e4*/ 	.byte	0x00, 0xf5, 0x21, 0x00


	//----- nvinfo : EIATTR_KPARAM_INFO
	.align		4
.L_47:
        /*00e8*/ 	.byte	0x04, 0x17
        /*00ea*/ 	.short	(.L_49 - .L_48)
.L_48:
        /*00ec*/ 	.word	0x00000000
        /*00f0*/ 	.short	0x0000
        /*00f2*/ 	.short	0x0000
        /*00f4*/ 	.byte	0x00, 0xf5, 0x21, 0x00


	//----- nvinfo : EIATTR_SPARSE_MMA_MASK
	.align		4
.L_49:
        /*00f8*/ 	.byte	0x03, 0x50
        /*00fa*/ 	.short	0x0000


	//----- nvinfo : EIATTR_MAXREG_COUNT
	.align		4
        /*00fc*/ 	.byte	0x03, 0x1b
        /*00fe*/ 	.short	0x00ff


	//----- nvinfo : EIATTR_NUM_BARRIERS
	.align		4
        /*0100*/ 	.byte	0x02, 0x4c
        /*0102*/ 	.byte	0x01
	.zero		1


	//----- nvinfo : EIATTR_MERCURY_ISA_VERSION
	.align		4
        /*0104*/ 	.byte	0x03, 0x5f
        /*0106*/ 	.short	0x0101


	//----- nvinfo : EIATTR_INT_WARP_WIDE_INSTR_OFFSETS
	.align		4
        /*0108*/ 	.byte	0x04, 0x31
        /*010a*/ 	.short	(.L_51 - .L_50)


	//   ....[0]....
.L_50:
        /*010c*/ 	.word	0x00001b20


	//   ....[1]....
        /*0110*/ 	.word	0x00001be0


	//   ....[2]....
        /*0114*/ 	.word	0x00001da0


	//   ....[3]....
        /*0118*/ 	.word	0x00001e60


	//   ....[4]....
        /*011c*/ 	.word	0x000039e0


	//   ....[5]....
        /*0120*/ 	.word	0x00003aa0


	//   ....[6]....
        /*0124*/ 	.word	0x00003c30


	//   ....[7]....
        /*0128*/ 	.word	0x00003cf0


	//----- nvinfo : EIATTR_COOP_GROUP_MASK_REGIDS
	.align		4
.L_51:
        /*012c*/ 	.byte	0x04, 0x29
        /*012e*/ 	.short	(.L_53 - .L_52)


	//   ....[0]....
.L_52:
        /*0130*/ 	.word	0xffffffff


	//   ....[1]....
        /*0134*/ 	.word	0xffffffff


	//   ....[2]....
        /*0138*/ 	.word	0xffffffff


	//   ....[3]....
        /*013c*/ 	.word	0xffffffff


	//   ....[4]....
        /*0140*/ 	.word	0xffffffff


	//   ....[5]....
        /*0144*/ 	.word	0xffffffff


	//   ....[6]....
        /*0148*/ 	.word	0xffffffff


	//   ....[7]....
        /*014c*/ 	.word	0xffffffff


	//   ....[8]....
        /*0150*/ 	.word	0x0500000c


	//   ....[9]....
        /*0154*/ 	.word	0x0500000c


	//   ....[10]....
        /*0158*/ 	.word	0x0500000c


	//   ....[11]....
        /*015c*/ 	.word	0x0500000c


	//   ....[12]....
        /*0160*/ 	.word	0x0500000c


	//   ....[13]....
        /*0164*/ 	.word	0x0500000c


	//   ....[14]....
        /*0168*/ 	.word	0x0500000c


	//   ....[15]....
        /*016c*/ 	.word	0x0500000c


	//----- nvinfo : EIATTR_COOP_GROUP_INSTR_OFFSETS
	.align		4
.L_53:
        /*0170*/ 	.byte	0x04, 0x28
        /*0172*/ 	.short	(.L_55 - .L_54)


	//   ....[0]....
.L_54:
        /*0174*/ 	.word	0x00001ae0


	//   ....[1]....
        /*0178*/ 	.word	0x00001c90


	//   ....[2]....
        /*017c*/ 	.word	0x00001d60


	//   ....[3]....
        /*0180*/ 	.word	0x00001f10


	//   ....[4]....
        /*0184*/ 	.word	0x000039a0


	//   ....[5]....
        /*0188*/ 	.word	0x00003b50


	//   ....[6]....
        /*018c*/ 	.word	0x00003bf0


	//   ....[7]....
        /*0190*/ 	.word	0x00003da0


	//   ....[8]....
        /*0194*/ 	.word	0x00003e70


	//   ....[9]....
        /*0198*/ 	.word	0x00003f30


	//   ....[10]....
        /*019c*/ 	.word	0x00003ff0


	//   ....[11]....
        /*01a0*/ 	.word	0x000040b0


	//   ....[12]....
        /*01a4*/ 	.word	0x00004170


	//   ....[13]....
        /*01a8*/ 	.word	0x00004230


	//   ....[14]....
        /*01ac*/ 	.word	0x000042f0


	//   ....[15]....
        /*01b0*/ 	.word	0x000043b0


	//----- nvinfo : EIATTR_VRC_CTA_INIT_COUNT
	.align		4
.L_55:
        /*01b4*/ 	.byte	0x02, 0x4a
	.zero		1
	.zero		1


	//----- nvinfo : EIATTR_EXIT_INSTR_OFFSETS
	.align		4
        /*01b8*/ 	.byte	0x04, 0x1c
        /*01ba*/ 	.short	(.L_57 - .L_56)


	//   ....[0]....
.L_56:
        /*01bc*/ 	.word	0x000018a0


	//   ....[1]....
        /*01c0*/ 	.word	0x00001f30


	//   ....[2]....
        /*01c4*/ 	.word	0x00003720


	//   ....[3]....
        /*01c8*/ 	.word	0x00003de0


	//----- nvinfo : EIATTR_CRS_STACK_SIZE
	.align		4
.L_57:
        /*01cc*/ 	.byte	0x04, 0x1e
        /*01ce*/ 	.short	(.L_59 - .L_58)
.L_58:
        /*01d0*/ 	.word	0x00000000


	//----- nvinfo : EIATTR_CBANK_PARAM_SIZE
	.align		4
.L_59:
        /*01d4*/ 	.byte	0x03, 0x19
        /*01d6*/ 	.short	0x004c


	//----- nvinfo : EIATTR_PARAM_CBANK
	.align		4
        /*01d8*/ 	.byte	0x04, 0x0a
        /*01da*/ 	.short	(.L_61 - .L_60)
	.align		4
.L_60:
        /*01dc*/ 	.word	index@(.nv.constant0._Z9jacobiMidPdS_iiiiiiiiiiPidi)
        /*01e0*/ 	.short	0x0380
        /*01e2*/ 	.short	0x004c


	//----- nvinfo : EIATTR_SW_WAR
	.align		4
.L_61:
        /*01e4*/ 	.byte	0x04, 0x36
        /*01e6*/ 	.short	(.L_63 - .L_62)
.L_62:
        /*01e8*/ 	.word	0x00000008
.L_63:


//--------------------- .nv.info._Z9jacobiBotPdS_iiiiiiiiPid --------------------------
	.section	.nv.info._Z9jacobiBotPdS_iiiiiiiiPid,"",@"SHT_CUDA_INFO"
	.sectionflags	@""
	.align	4


	//----- nvinfo : EIATTR_CUDA_API_VERSION
	.align		4
        /*0000*/ 	.byte	0x04, 0x37
        /*0002*/ 	.short	(.L_65 - .L_64)
.L_64:
        /*0004*/ 	.word	0x00000082


	//----- nvinfo : EIATTR_KPARAM_INFO
	.align		4
.L_65:
        /*0008*/ 	.byte	0x04, 0x17
        /*000a*/ 	.short	(.L_67 - .L_66)
.L_66:
        /*000c*/ 	.word	0x00000000
        /*0010*/ 	.short	0x000b
        /*0012*/ 	.short	0x0038
        /*0014*/ 	.byte	0x00, 0xf0, 0x21, 0x00


	//----- nvinfo : EIATTR_KPARAM_INFO
	.align		4
.L_67:
        /*0018*/ 	.byte	0x04, 0x17
        /*001a*/ 	.short	(.L_69 - .L_68)
.L_68:
        /*001c*/ 	.word	0x00000000
        /*0020*/ 	.short	0x000a
        /*0022*/ 	.short	0x0030
        /*0024*/ 	.byte	0x00, 0xf5, 0x21, 0x00


	//----- nvinfo : EIATTR_KPARAM_INFO
	.align		4
.L_69:
        /*0028*/ 	.byte	0x04, 0x17
        /*002a*/ 	.short	(.L_71 - .L_70)
.L_70:
        /*002c*/ 	.word	0x00000000
        /*0030*/ 	.short	0x0009
        /*0032*/ 	.short	0x002c
        /*0034*/ 	.byte	0x00, 0xf0, 0x11, 0x00


	//----- nvinfo : EIATTR_KPARAM_INFO
	.align		4
.L_71:
        /*0038*/ 	.byte	0x04, 0x17
        /*003a*/ 	.short	(.L_73 - .L_72)
.L_72:
        /*003c*/ 	.word	0x00000000
        /*0040*/ 	.short	0x0008
        /*0042*/ 	.short	0x0028
        /*0044*/ 	.byte	0x00, 0xf0, 0x11, 0x00


	//----- nvinfo : EIATTR_KPARAM_INFO
	.align		4
.L_73:
        /*0048*/ 	.byte	0x04, 0x17
        /*004a*/ 	.short	(.L_75 - .L_74)
.L_74:
        /*004c*/ 	.word	0x00000000
        /*0050*/ 	.short	0x0007
        /*0052*/ 	.short	0x0024
        /*0054*/ 	.byte	0x00, 0xf0, 0x11, 0x00


	//----- nvinfo : EIATTR_KPARAM_INFO
	.align		4
.L_75:
        /*0058*/ 	.byte	0x04, 0x17
        /*005a*/ 	.short	(.L_77 - .L_76)
.L_76:
        /*005c*/ 	.word	0x00000000
        /*0060*/ 	.short	0x0006
        /*0062*/ 	.short	0x0020
        /*0064*/ 	.byte	0x00, 0xf0, 0x11, 0x00


	//----- nvinfo : EIATTR_KPARAM_INFO
	.align		4
.L_77:
        /*0068*/ 	.byte	0x04, 0x17
        /*006a*/ 	.short	(.L_79 - .L_78)
.L_78:
        /*006c*/ 	.word	0x00000000
        /*0070*/ 	.short	0x0005
        /*0072*/ 	.short	0x001c
        /*0074*/ 	.byte	0x00, 0xf0, 0x11, 0x00


	//----- nvinfo : EIATTR_KPARAM_INFO
	.align		4
.L_79:
        /*0078*/ 	.byte	0x04, 0x17
        /*007a*/ 	.short	(.L_81 - .L_80)
.L_80:
        /*007c*/ 	.word	0x00000000
        /*0080*/ 	.short	0x0004
        /*0082*/ 	.short	0x0018
        /*0084*/ 	.byte	0x00, 0xf0, 0x11, 0x00


	//----- nvinfo : EIATTR_KPARAM_INFO
	.align		4
.L_81:
        /*0088*/ 	.byte	0x04, 0x17
        /*008a*/ 	.short	(.L_83 - .L_82)
.L_82:
        /*008c*/ 	.word	0x00000000
        /*0090*/ 	.short	0x0003
        /*0092*/ 	.short	0x0014
        /*0094*/ 	.byte	0x00, 0xf0, 0x11, 0x00


	//----- nvinfo : EIATTR_KPARAM_INFO
	.align		4
.L_83:
        /*0098*/ 	.byte	0x04, 0x17
        /*009a*/ 	.short	(.L_85 - .L_84)
.L_84:
        /*009c*/ 	.word	0x00000000
        /*00a0*/ 	.short	0x0002
        /*00a2*/ 	.short	0x0010
        /*00a4*/ 	.byte	0x00, 0xf0, 0x11, 0x00


	//----- nvinfo : EIATTR_KPARAM_INFO
	.align		4
.L_85:
        /*00a8*/ 	.byte	0x04, 0x17
        /*00aa*/ 	.short	(.L_87 - .L_86)
.L_86:
        /*00ac*/ 	.word	0x00000000
        /*00b0*/ 	.short	0x0001
        /*00b2*/ 	.short	0x0008
        /*00b4*/ 	.byte	0x00, 0xf5, 0x21, 0x00


	//----- nvinfo : EIATTR_KPARAM_INFO
	.align		4
.L_87:
        /*00b8*/ 	.byte	0x04, 0x17
        /*00ba*/ 	.short	(.L_89 - .L_88)
.L_88:
        /*00bc*/ 	.word	0x00000000
        /*00c0*/ 	.short	0x0000
        /*00c2*/ 	.short	0x0000
        /*00c4*/ 	.byte	0x00, 0xf5, 0x21, 0x00


	//----- nvinfo : EIATTR_SPARSE_MMA_MASK
	.align		4
.L_89:
        /*00c8*/ 	.byte	0x03, 0x50
        /*00ca*/ 	.short	0x0000


	//----- nvinfo : EIATTR_MAXREG_COUNT
	.align		4
        /*00cc*/ 	.byte	0x03, 0x1b
        /*00ce*/ 	.short	0x00ff


	//----- nvinfo : EIATTR_NUM_BARRIERS
	.align		4
        /*00d0*/ 	.byte	0x02, 0x4c
        /*00d2*/ 	.byte	0x01
	.zero		1


	//----- nvinfo : EIATTR_MERCURY_ISA_VERSION
	.align		4
        /*00d4*/ 	.byte	0x03, 0x5f
        /*00d6*/ 	.short	0x0101


	//----- nvinfo : EIATTR_INT_WARP_WIDE_INSTR_OFFSETS
	.align		4
        /*00d8*/ 	.byte	0x04, 0x31
        /*00da*/ 	.short	(.L_91 - .L_90)


	//   ....[0]....
.L_90:
        /*00dc*/ 	.word	0x000008f0


	//   ....[1]....
        /*00e0*/ 	.word	0x000009b0


	//   ....[2]....
        /*00e4*/ 	.word	0x00000b70


	//   ....[3]....
        /*00e8*/ 	.word	0x00000c30


	//   ....[4]....
        /*00ec*/ 	.word	0x000026f0


	//   ....[5]....
        /*00f0*/ 	.word	0x000027b0


	//   ....[6]....
        /*00f4*/ 	.word	0x00002940


	//   ....[7]....
        /*00f8*/ 	.word	0x00002a00


	//----- nvinfo : EIATTR_COOP_GROUP_MASK_REGIDS
	.align		4
.L_91:
        /*00fc*/ 	.byte	0x04, 0x29
        /*00fe*/ 	.short	(.L_93 - .L_92)


	//   ....[0]....
.L_92:
        /*0100*/ 	.word	0xffffffff


	//   ....[1]....
        /*0104*/ 	.word	0xffffffff


	//   ....[2]....
        /*0108*/ 	.word	0xffffffff


	//   ....[3]....
        /*010c*/ 	.word	0xffffffff


	//   ....[4]....
        /*0110*/ 	.word	0xffffffff


	//   ....[5]....
        /*0114*/ 	.word	0xffffffff


	//   ....[6]....
        /*0118*/ 	.word	0xffffffff


	//   ....[7]....
        /*011c*/ 	.word	0xffffffff


	//   ....[8]....
        /*0120*/ 	.word	0x05000008


	//   ....[9]....
        /*0124*/ 	.word	0x05000008


	//   ....[10]....
        /*0128*/ 	.word	0x05000008


	//   ....[11]....
        /*012c*/ 	.word	0x05000008


	//   ....[12]....
        /*0130*/ 	.word	0x05000008


	//   ....[13]....
        /*0134*/ 	.word	0x05000008


	//   ....[14]....
        /*0138*/ 	.word	0x05000008


	//   ....[15]....
        /*013c*/ 	.word	0x05000008


	//----- nvinfo : EIATTR_COOP_GROUP_INSTR_OFFSETS
	.align		4
.L_93:
        /*0140*/ 	.byte	0x04, 0x28
        /*0142*/ 	.short	(.L_95 - .L_94)


	//   ....[0]....
.L_94:
        /*0144*/ 	.word	0x000008b0


	//   ....[1]....
        /*0148*/ 	.word	0x00000a60


	//   ....[2]....
        /*014c*/ 	.word	0x00000b30


	//   ....[3]....
        /*0150*/ 	.word	0x00000ce0


	//   ....[4]....
        /*0154*/ 	.word	0x000026b0


	//   ....[5]....
        /*0158*/ 	.word	0x00002860


	//   ....[6]....
        /*015c*/ 	.word	0x00002900


	//   ....[7]....
        /*0160*/ 	.word	0x00002ab0


	//   ....[8]....
        /*0164*/ 	.word	0x00002b70


	//   ....[9]....
        /*0168*/ 	.word	0x00002c20


	//   ....[10]....
        /*016c*/ 	.word	0x00002cd0


	//   ....[11]....
        /*0170*/ 	.word	0x00002d80


	//   ....[12]....
        /*0174*/ 	.word	0x00002e30


	//   ....[13]....
        /*0178*/ 	.word	0x00002ee0


	//   ....[14]....
        /*017c*/ 	.word	0x00002f90


	//   ....[15]....
        /*0180*/ 	.word	0x00003040


	//----- nvinfo : EIATTR_VRC_CTA_INIT_COUNT
	.align		4
.L_95:
        /*0184*/ 	.byte	0x02, 0x4a
	.zero		1
	.zero		1


	//----- nvinfo : EIATTR_EXIT_INSTR_OFFSETS
	.align		4
        /*0188*/ 	.byte	0x04, 0x1c
        /*018a*/ 	.short	(.L_97 - .L_96)


	//   ....[0]....
.L_96:
        /*018c*/ 	.word	0x00000290


	//   ....[1]....
        /*0190*/ 	.word	0x00000740


	//   ....[2]....
        /*0194*/ 	.word	0x00000d00


	//   ....[3]....
        /*0198*/ 	.word	0x00002430


	//   ....[4]....
        /*019c*/ 	.word	0x00002af0


	//----- nvinfo : EIATTR_CRS_STACK_SIZE
	.align		4
.L_97:
        /*01a0*/ 	.byte	0x04, 0x1e
        /*01a2*/ 	.short	(.L_99 - .L_98)
.L_98:
        /*01a4*/ 	.word	0x00000000


	//----- nvinfo : EIATTR_CBANK_PARAM_SIZE
	.align		4
.L_99:
        /*01a8*/ 	.byte	0x03, 0x19
        /*01aa*/ 	.short	0x0040


	//----- nvinfo : EIATTR_PARAM_CBANK
	.align		4
        /*01ac*/ 	.byte	0x04, 0x0a
        /*01ae*/ 	.short	(.L_101 - .L_100)
	.align		4
.L_100:
        /*01b0*/ 	.word	index@(.nv.constant0._Z9jacobiBotPdS_iiiiiiiiPid)
        /*01b4*/ 	.short	0x0380
        /*01b6*/ 	.short	0x0040


	//----- nvinfo : EIATTR_SW_WAR
	.align		4
.L_101:
        /*01b8*/ 	.byte	0x04, 0x36
        /*01ba*/ 	.short	(.L_103 - .L_102)
.L_102:
        /*01bc*/ 	.word	0x00000008
.L_103:


//--------------------- .nv.info._Z9jacobiTopPdS_iiiiiiiiPid --------------------------
	.section	.nv.info._Z9jacobiTopPdS_iiiiiiiiPid,"",@"SHT_CUDA_INFO"
	.sectionflags	@""
	.align	4


	//----- nvinfo : EIATTR_CUDA_API_VERSION
	.align		4
        /*0000*/ 	.byte	0x04, 0x37
        /*0002*/ 	.short	(.L_105 - .L_104)
.L_104:
        /*0004*/ 	.word	0x00000082


	//----- nvinfo : EIATTR_KPARAM_INFO
	.align		4
.L_105:
        /*0008*/ 	.byte	0x04, 0x17
        /*000a*/ 	.short	(.L_107 - .L_106)
.L_106:
        /*000c*/ 	.word	0x00000000
        /*0010*/ 	.short	0x000b
        /*0012*/ 	.short	0x0038
        /*0014*/ 	.byte	0x00, 0xf0, 0x21, 0x00


	//----- nvinfo : EIATTR_KPARAM_INFO
	.align		4
.L_107:
        /*0018*/ 	.byte	0x04, 0x17
        /*001a*/ 	.short	(.L_109 - .L_108)
.L_108:
        /*001c*/ 	.word	0x00000000
        /*0020*/ 	.short	0x000a
        /*0022*/ 	.short	0x0030
        /*0024*/ 	.byte	0x00, 0xf5, 0x21, 0x00


	//----- nvinfo : EIATTR_KPARAM_INFO
	.align		4
.L_109:
        /*0028*/ 	.byte	0x04, 0x17
        /*002a*/ 	.short	(.L_111 - .L_110)
.L_110:
        /*002c*/ 	.word	0x00000000
        /*0030*/ 	.short	0x0009
        /*0032*/ 	.short	0x002c
        /*0034*/ 	.byte	0x00, 0xf0, 0x11, 0x00


	//----- nvinfo : EIATTR_KPARAM_INFO
	.align		4
.L_111:
        /*0038*/ 	.byte	0x04, 0x17
        /*003a*/ 	.short	(.L_113 - .L_112)
.L_112:
        /*003c*/ 	.word	0x00000000
        /*0040*/ 	.short	0x0008
        /*0042*/ 	.short	0x0028
        /*0044*/ 	.byte	0x00, 0xf0, 0x11, 0x00


	//----- nvinfo : EIATTR_KPARAM_INFO
	.align		4
.L_113:
        /*0048*/ 	.byte	0x04, 0x17
        /*004a*/ 	.short	(.L_115 - .L_114)
.L_114:
        /*004c*/ 	.word	0x00000000
        /*0050*/ 	.short	0x0007
        /*0052*/ 	.short	0x0024
        /*0054*/ 	.byte	0x00, 0xf0, 0x11, 0x00


	//----- nvinfo : EIATTR_KPARAM_INFO
	.align		4
.L_115:
        /*0058*/ 	.byte	0x04, 0x17
        /*005a*/ 	.short	(.L_117 - .L_116)
.L_116:
        /*005c*/ 	.word	0x00000000
        /*0060*/ 	.short	0x0006
        /*0062*/ 	.short	0x0020
        /*0064*/ 	.byte	0x00, 0xf0, 0x11, 0x00


	//----- nvinfo : EIATTR_KPARAM_INFO
	.align		4
.L_117:
        /*0068*/ 	.byte	0x04, 0x17
        /*006a*/ 	.short	(.L_119 - .L_118)
.L_118:
        /*006c*/ 	.word	0x00000000
        /*0070*/ 	.short	0x0005
        /*0072*/ 	.short	0x001c
        /*0074*/ 	.byte	0x00, 0xf0, 0x11, 0x00


	//----- nvinfo : EIATTR_KPARAM_INFO
	.align		4
.L_119:
        /*0078*/ 	.byte	0x04, 0x17
        /*007a*/ 	.short	(.L_121 - .L_120)
.L_120:
        /*007c*/ 	.word	0x00000000
        /*0080*/ 	.short	0x0004
        /*0082*/ 	.short	0x0018
        /*0084*/ 	.byte	0x00, 0xf0, 0x11, 0x00


	//----- nvinfo : EIATTR_KPARAM_INFO
	.align		4
.L_121:
        /*0088*/ 	.byte	0x04, 0x17
        /*008a*/ 	.short	(.L_123 - .L_122)
.L_122:
        /*008c*/ 	.word	0x00000000
        /*0090*/ 	.short	0x0003
        /*0092*/ 	.short	0x0014
        /*0094*/ 	.byte	0x00, 0xf0, 0x11, 0x00


	//----- nvinfo : EIATTR_KPARAM_INFO
	.align		4
.L_123:
        /*0098*/ 	.byte	0x04, 0x17
        /*009a*/ 	.short	(.L_125 - .L_124)
.L_124:
        /*009c*/ 	.word	0x00000000
        /*00a0*/ 	.short	0x0002
        /*00a2*/ 	.short	0x0010
        /*00a4*/ 	.byte	0x00, 0xf0, 0x11, 0x00


	//----- nvinfo : EIATTR_KPARAM_INFO
	.align		4
.L_125:
        /*00a8*/ 	.byte	0x04, 0x17
        /*00aa*/ 	.short	(.L_127 - .L_126)
.L_126:
        /*00ac*/ 	.word	0x00000000
        /*00b0*/ 	.short	0x0001
        /*00b2*/ 	.short	0x0008
        /*00b4*/ 	.byte	0x00, 0xf5, 0x21, 0x00


	//----- nvinfo : EIATTR_KPARAM_INFO
	.align		4
.L_127:
        /*00b8*/ 	.byte	0x04, 0x17
        /*00ba*/ 	.short	(.L_129 - .L_128)
.L_128:
        /*00bc*/ 	.word	0x00000000
        /*00c0*/ 	.short	0x0000
        /*00c2*/ 	.short	0x0000
        /*00c4*/ 	.byte	0x00, 0xf5, 0x21, 0x00


	//----- nvinfo : EIATTR_SPARSE_MMA_MASK
	.align		4
.L_129:
        /*00c8*/ 	.byte	0x03, 0x50
        /*00ca*/ 	.short	0x0000


	//----- nvinfo : EIATTR_MAXREG_COUNT
	.align		4
        /*00cc*/ 	.byte	0x03, 0x1b
        /*00ce*/ 	.short	0x00ff


	//----- nvinfo : EIATTR_NUM_BARRIERS
	.align		4
        /*00d0*/ 	.byte	0x02, 0x4c
        /*00d2*/ 	.byte	0x01
	.zero		1


	//----- nvinfo : EIATTR_MERCURY_ISA_VERSION
	.align		4
        /*00d4*/ 	.byte	0x03, 0x5f
        /*00d6*/ 	.short	0x0101


	//----- nvinfo : EIATTR_INT_WARP_WIDE_INSTR_OFFSETS
	.align		4
        /*00d8*/ 	.byte	0x04, 0x31
        /*00da*/ 	.short	(.L_131 - .L_130)


	//   ....[0]....
.L_130:
        /*00dc*/ 	.word	0x000008a0


	//   ....[1]....
        /*00e0*/ 	.word	0x00000960


	//   ....[2]....
        /*00e4*/ 	.word	0x00000b20


	//   ....[3]....
        /*00e8*/ 	.word	0x00000be0


	//   ....[4]....
        /*00ec*/ 	.word	0x000026a0


	//   ....[5]....
        /*00f0*/ 	.word	0x00002760


	//   ....[6]....
        /*00f4*/ 	.word	0x000028f0


	//   ....[7]....
        /*00f8*/ 	.word	0x000029b0


	//----- nvinfo : EIATTR_COOP_GROUP_MASK_REGIDS
	.align		4
.L_131:
        /*00fc*/ 	.byte	0x04, 0x29
        /*00fe*/ 	.short	(.L_133 - .L_132)


	//   ....[0]....
.L_132:
        /*0100*/ 	.word	0xffffffff


	//   ....[1]....
        /*0104*/ 	.word	0xffffffff


	//   ....[2]....
        /*0108*/ 	.word	0xffffffff


	//   ....[3]....
        /*010c*/ 	.word	0xffffffff


	//   ....[4]....
        /*0110*/ 	.word	0xffffffff


	//   ....[5]....
        /*0114*/ 	.word	0xffffffff


	//   ....[6]....
        /*0118*/ 	.word	0xffffffff


	//   ....[7]....
        /*011c*/ 	.word	0xffffffff


	//   ....[8]....
        /*0120*/ 	.word	0x05000008


	//   ....[9]....
        /*0124*/ 	.word	0x05000008


	//   ....[10]....
        /*0128*/ 	.word	0x05000008


	//   ....[11]....
        /*012c*/ 	.word	0x05000008


	//   ....[12]....
        /*0130*/ 	.word	0x05000008


	//   ....[13]....
        /*0134*/ 	.word	0x05000008


	//   ....[14]....
        /*0138*/ 	.word	0x05000008


	//   ....[15]....
        /*013c*/ 	.word	0x05000008


	//----- nvinfo : EIATTR_COOP_GROUP_INSTR_OFFSETS
	.align		4
.L_133:
        /*0140*/ 	.byte	0x04, 0x28
        /*0142*/ 	.short	(.L_135 - .L_134)


	//   ....[0]....
.L_134:
        /*0144*/ 	.word	0x00000860


	//   ....[1]....
        /*0148*/ 	.word	0x00000a10


	//   ....[2]....
        /*014c*/ 	.word	0x00000ae0


	//   ....[3]....
        /*0150*/ 	.word	0x00000c90


	//   ....[4]....
        /*0154*/ 	.word	0x00002660


	//   ....[5]....
        /*0158*/ 	.word	0x00002810


	//   ....[6]....
        /*015c*/ 	.word	0x000028b0


	//   ....[7]....
        /*0160*/ 	.word	0x00002a60


	//   ....[8]....
        /*0164*/ 	.word	0x00002b20


	//   ....[9]....
        /*0168*/ 	.word	0x00002bd0


	//   ....[10]....
        /*016c*/ 	.word	0x00002c80


	//   ....[11]....
        /*0170*/ 	.word	0x00002d30


	//   ....[12]....
        /*0174*/ 	.word	0x00002de0


	//   ....[13]....
        /*0178*/ 	.word	0x00002e90


	//   ....[14]....
        /*017c*/ 	.word	0x00002f40


	//   ....[15]....
        /*0180*/ 	.word	0x00002ff0


	//----- nvinfo : EIATTR_VRC_CTA_INIT_COUNT
	.align		4
.L_135:
        /*0184*/ 	.byte	0x02, 0x4a
	.zero		1
	.zero		1


	//----- nvinfo : EIATTR_EXIT_INSTR_OFFSETS
	.align		4
        /*0188*/ 	.byte	0x04, 0x1c
        /*018a*/ 	.short	(.L_137 - .L_136)


	//   ....[0]....
.L_136:
        /*018c*/ 	.word	0x00000240


	//   ....[1]....
        /*0190*/ 	.word	0x000006f0


	//   ....[2]....
        /*0194*/ 	.word	0x00000cb0


	//   ....[3]....
        /*0198*/ 	.word	0x000023e0


	//   ....[4]....
        /*019c*/ 	.word	0x00002aa0


	//----- nvinfo : EIATTR_CRS_STACK_SIZE
	.align		4
.L_137:
        /*01a0*/ 	.byte	0x04, 0x1e
        /*01a2*/ 	.short	(.L_139 - .L_138)
.L_138:
        /*01a4*/ 	.word	0x00000000


	//----- nvinfo : EIATTR_CBANK_PARAM_SIZE
	.align		4
.L_139:
        /*01a8*/ 	.byte	0x03, 0x19
        /*01aa*/ 	.short	0x0040


	//----- nvinfo : EIATTR_PARAM_CBANK
	.align		4
        /*01ac*/ 	.byte	0x04, 0x0a
        /*01ae*/ 	.short	(.L_141 - .L_140)
	.align		4
.L_140:
        /*01b0*/ 	.word	index@(.nv.constant0._Z9jacobiTopPdS_iiiiiiiiPid)
        /*01b4*/ 	.short	0x0380
        /*01b6*/ 	.short	0x0040


	//----- nvinfo : EIATTR_SW_WAR
	.align		4
.L_141:
        /*01b8*/ 	.byte	0x04, 0x36
        /*01ba*/ 	.short	(.L_143 - .L_142)
.L_142:
        /*01bc*/ 	.word	0x00000008
.L_143:


//--------------------- .nv.callgraph             --------------------------
	.section	.nv.callgraph,"",@"SHT_CUDA_CALLGRAPH"
	.align	4
	.sectionentsize	8
	.align		4
        /*0000*/ 	.word	0x00000000
	.align		4
        /*0004*/ 	.word	0xffffffff
	.align		4
        /*0008*/ 	.word	0x00000000
	.align		4
        /*000c*/ 	.word	0xfffffffe
	.align		4
        /*0010*/ 	.word	0x00000000
	.align		4
        /*0014*/ 	.word	0xfffffffd
	.align		4
        /*0018*/ 	.word	0x00000000
	.align		4
        /*001c*/ 	.word	0xfffffffc


//--------------------- .text._Z9jacobiMidPdS_iiiiiiiiiiPidi --------------------------
	.section	.text._Z9jacobiMidPdS_iiiiiiiiiiPidi,"ax",@progbits
	.align	128
        .global         _Z9jacobiMidPdS_iiiiiiiiiiPidi
        .type           _Z9jacobiMidPdS_iiiiiiiiiiPidi,@function
        .size           _Z9jacobiMidPdS_iiiiiiiiiiPidi,(.L_x_193 - _Z9jacobiMidPdS_iiiiiiiiiiPidi)
        .other          _Z9jacobiMidPdS_iiiiiiiiiiPidi,@"STO_CUDA_ENTRY STV_DEFAULT"
_Z9jacobiMidPdS_iiiiiiiiiiPidi:
.text._Z9jacobiMidPdS_iiiiiiiiiiPidi:
[----:B------:R-:W-:Y:S01]  /*0000*/  LDC R1, c[0x0][0x37c] ;  /* 0x0000df00ff017b82 */ /* 0x000fe20000000800 */
[----:B------:R-:W0:Y:S07]  /*0010*/  S2R R2, SR_TID.Y ;  /* 0x0000000000027919 */ /* 0x000e2e0000002200 */
[----:B------:R-:W-:Y:S01]  /*0020*/  S2UR UR7, SR_CTAID.Y ;  /* 0x00000000000779c3 */ /* 0x000fe20000002600 */
[----:B------:R-:W1:Y:S01]  /*0030*/  LDCU UR4, c[0x0][0x370] ;  /* 0x00006e00ff0477ac */ /* 0x000e620008000800 */
[----:B------:R-:W0:Y:S01]  /*0040*/  S2R R5, SR_TID.Z ;  /* 0x0000000000057919 */ /* 0x000e220000002300 */
[----:B------:R-:W2:Y:S01]  /*0050*/  LDCU UR8, c[0x0][0x374] ;  /* 0x00006e80ff0877ac */ /* 0x000ea20008000800 */
[----:B------:R-:W3:Y:S04]  /*0060*/  S2R R3, SR_TID.X ;  /* 0x0000000000037919 */ /* 0x000ee80000002100 */
[----:B------:R-:W2:Y:S01]  /*0070*/  S2UR UR6, SR_CTAID.Z ;  /* 0x00000000000679c3 */ /* 0x000ea20000002700 */
[----:B------:R-:W4:Y:S01]  /*0080*/  LDCU UR11, c[0x0][0x360] ;  /* 0x00006c00ff0b77ac */ /* 0x000f220008000800 */
[----:B------:R-:W4:Y:S06]  /*0090*/  LDCU UR14, c[0x0][0x364] ;  /* 0x00006c80ff0e77ac */ /* 0x000f2c0008000800 */
[----:B------:R-:W1:Y:S01]  /*00a0*/  S2UR UR5, SR_CTAID.X ;  /* 0x00000000000579c3 */ /* 0x000e620000002500 */
[----:B------:R-:W5:Y:S01]  /*00b0*/  LDCU UR15, c[0x0][0x3a0] ;  /* 0x00007400ff0f77ac */ /* 0x000f620008000800 */
[----:B------:R-:W5:Y:S06]  /*00c0*/  LDCU UR16, c[0x0][0x39c] ;  /* 0x00007380ff1077ac */ /* 0x000f6c0008000800 */
[----:B------:R-:W1:Y:S01]  /*00d0*/  LDC R0, c[0x0][0x368] ;  /* 0x0000da00ff007b82 */ /* 0x000e620000000800 */
[----:B------:R-:W1:Y:S01]  /*00e0*/  LDCU UR17, c[0x0][0x394] ;  /* 0x00007280ff1177ac */ /* 0x000e620008000800 */
[----:B------:R-:W1:Y:S01]  /*00f0*/  LDCU.64 UR12, c[0x0][0x358] ;  /* 0x00006b00ff0c77ac */ /* 0x000e620008000a00 */
[----:B--2---:R-:W-:-:S02]  /*0100*/  UIMAD UR9, UR6, UR8, UR7 ;  /* 0x00000008060972a4 */ /* 0x004fc4000f8e0207 */
[----:B----4-:R-:W-:Y:S02]  /*0110*/  UIMAD UR10, UR11, UR14, URZ ;  /* 0x0000000e0b0a72a4 */ /* 0x010fe4000f8e02ff */
[----:B0-----:R-:W-:Y:S01]  /*0120*/  IMAD R2, R5, UR14, R2 ;  /* 0x0000000e05027c24 */ /* 0x001fe2000f8e0202 */
[----:B-----5:R-:W-:-:S03]  /*0130*/  UISETP.GE.AND UP0, UPT, UR15, UR16, UPT ;  /* 0x000000100f00728c */ /* 0x020fc6000bf06270 */
[----:B---3--:R-:W-:Y:S01]  /*0140*/  IMAD R4, R2, UR11, R3 ;  /* 0x0000000b02047c24 */ /* 0x008fe2000f8e0203 */
[----:B-1----:R-:W-:Y:S01]  /*0150*/  UIMAD UR9, UR9, UR4, UR5 ;  /* 0x00000004090972a4 */ /* 0x002fe2000f8e0205 */
[----:B------:R-:W-:Y:S02]  /*0160*/  IMAD.U32 R2, RZ, RZ, UR17 ;  /* 0x00000011ff027e24 */ /* 0x000fe4000f8e00ff */
[----:B------:R-:W-:-:S04]  /*0170*/  IMAD R3, R0, UR10, RZ ;  /* 0x0000000a00037c24 */ /* 0x000fc8000f8e02ff */
[----:B------:R-:W-:Y:S02]  /*0180*/  IMAD R5, R3, UR9, R4 ;  /* 0x0000000903057c24 */ /* 0x000fe4000f8e0204 */
[----:B------:R-:W-:Y:S01]  /*0190*/  VIADD R3, R2, 0xfffffffe ;  /* 0xfffffffe02037836 */ /* 0x000fe20000000000 */
[----:B------:R-:W-:Y:S06]  /*01a0*/  BRA.U UP0, `(.L_x_0) ;  /* 0x0000001d00787547 */ /* 0x000fec000b800000 */
[----:B------:R-:W0:Y:S01]  /*01b0*/  LDCU.64 UR30, c[0x0][0x3a8] ;  /* 0x00007500ff1e77ac */ /* 0x000e220008000a00 */
[----:B------:R-:W-:Y:S01]  /*01c0*/  BSSY.RECONVERGENT B0, `(.L_x_1) ;  /* 0x000015f000007945 */ /* 0x000fe20003800200 */
[----:B------:R-:W-:Y:S01]  /*01d0*/  IMAD.MOV.U32 R4, RZ, RZ, RZ ;  /* 0x000000ffff047224 */ /* 0x000fe200078e00ff */
[----:B------:R-:W1:Y:S01]  /*01e0*/  LDCU UR32, c[0x0][0x394] ;  /* 0x00007280ff2077ac */ /* 0x000e620008000800 */
[----:B------:R-:W2:Y:S01]  /*01f0*/  LDCU UR33, c[0x0][0x394] ;  /* 0x00007280ff2177ac */ /* 0x000ea20008000800 */
[----:B------:R-:W3:Y:S01]  /*0200*/  LDCU.64 UR26, c[0x0][0x3c0] ;  /* 0x00007800ff1a77ac */ /* 0x000ee20008000a00 */
[----:B------:R-:W4:Y:S01]  /*0210*/  LDCU.64 UR28, c[0x0][0x3c0] ;  /* 0x00007800ff1c77ac */ /* 0x000f220008000a00 */
[----:B0-----:R-:W-:Y:S01]  /*0220*/  ISETP.GE.AND P0, PT, R5, UR31, PT ;  /* 0x0000001f05007c0c */ /* 0x001fe2000bf06270 */
[----:B------:R-:W-:Y:S01]  /*0230*/  IMAD.U32 R12, RZ, RZ, UR30 ;  /* 0x0000001eff0c7e24 */ /* 0x000fe2000f8e00ff */
[----:B------:R-:W0:Y:S03]  /*0240*/  LDCU UR15, c[0x0][0x3a8] ;  /* 0x00007500ff0f77ac */ /* 0x000e260008000800 */
[----:B------:R-:W-:Y:S01]  /*0250*/  VIADD R8, R12, 0x1 ;  /* 0x000000010c087836 */ /* 0x000fe20000000000 */
[----:B------:R-:W0:Y:S01]  /*0260*/  LDCU.128 UR16, c[0x0][0x380] ;  /* 0x00007000ff1077ac */ /* 0x000e220008000c00 */
[----:B------:R-:W0:Y:S06]  /*0270*/  LDCU.128 UR20, c[0x0][0x380] ;  /* 0x00007000ff1477ac */ /* 0x000e2c0008000c00 */
[----:B------:R-:W-:-:S05]  /*0280*/  @P0 IMAD.MOV R8, RZ, RZ, R12 ;  /* 0x000000ffff080224 */ /* 0x000fca00078e020c */
[----:B------:R-:W-:-:S13]  /*0290*/  ISETP.GE.AND P1, PT, R8, 0x1, PT ;  /* 0x000000010800780c */ /* 0x000fda0003f26270 */
[----:B01234-:R-:W-:Y:S05]  /*02a0*/  @!P1 BRA `(.L_x_2) ;  /* 0x0000001400409947 */ /* 0x01ffea0003800000 */
[C---:B------:R-:W-:Y:S01]  /*02b0*/  ISETP.GE.U32.AND P1, PT, R8.reuse, 0x4, PT ;  /* 0x000000040800780c */ /* 0x040fe20003f26070 */
[----:B------:R-:W-:Y:S01]  /*02c0*/  BSSY.RECONVERGENT B1, `(.L_x_3) ;  /* 0x00000f7000017945 */ /* 0x000fe20003800200 */
[----:B------:R-:W-:Y:S01]  /*02d0*/  LOP3.LUT R6, R8, 0x3, RZ, 0xc0, !PT ;  /* 0x0000000308067812 */ /* 0x000fe200078ec0ff */
[----:B------:R-:W-:Y:S02]  /*02e0*/  IMAD.MOV.U32 R7, RZ, RZ, RZ ;  /* 0x000000ffff077224 */ /* 0x000fe400078e00ff */
[----:B------:R-:W-:-:S08]  /*02f0*/  IMAD.MOV.U32 R4, RZ, RZ, RZ ;  /* 0x000000ffff047224 */ /* 0x000fd000078e00ff */
[----:B------:R-:W-:Y:S05]  /*0300*/  @!P1 BRA `(.L_x_4) ;  /* 0x0000000c00c89947 */ /* 0x000fea0003800000 */
[----:B------:R-:W-:Y:S01]  /*0310*/  IABS R7, R3 ;  /* 0x0000000300077213 */ /* 0x000fe20000000000 */
[----:B------:R-:W0:Y:S01]  /*0320*/  LDCU UR9, c[0x0][0x3c8] ;  /* 0x00007900ff0977ac */ /* 0x000e220008000800 */
[C---:B------:R-:W-:Y:S01]  /*0330*/  VIMNMX R4, PT, PT, R5.reuse, UR31, PT ;  /* 0x0000001f05047c48 */ /* 0x040fe2000bfe0100 */
[----:B------:R-:W-:Y:S01]  /*0340*/  BSSY.RECONVERGENT B2, `(.L_x_5) ;  /* 0x00000ed000027945 */ /* 0x000fe20003800200 */
[----:B------:R-:W1:Y:S03]  /*0350*/  I2F.RP R10, R7 ;  /* 0x00000007000a7306 */ /* 0x000e660000209400 */
[----:B------:R-:W-:Y:S01]  /*0360*/  IMAD R4, R5, R12, R4 ;  /* 0x0000000c05047224 */ /* 0x000fe200078e0204 */
[----:B------:R-:W-:Y:S01]  /*0370*/  LOP3.LUT R5, R8, 0x7ffffffc, RZ, 0xc0, !PT ;  /* 0x7ffffffc08057812 */ /* 0x000fe200078ec0ff */
[----:B------:R-:W-:-:S04]  /*0380*/  IMAD.MOV.U32 R8, RZ, RZ, RZ ;  /* 0x000000ffff087224 */ /* 0x000fc800078e00ff */
[----:B------:R-:W-:Y:S01]  /*0390*/  IMAD.MOV R5, RZ, RZ, -R5 ;  /* 0x000000ffff057224 */ /* 0x000fe200078e0a05 */
[----:B-1----:R-:W1:Y:S01]  /*03a0*/  MUFU.RCP R10, R10 ;  /* 0x0000000a000a7308 */ /* 0x002e620000001000 */
[----:B0-----:R-:W-:Y:S02]  /*03b0*/  IMAD R22, R3, UR9, R4 ;  /* 0x0000000903167c24 */ /* 0x001fe4000f8e0204 */
[----:B------:R-:W-:Y:S02]  /*03c0*/  IMAD.MOV.U32 R4, RZ, RZ, RZ ;  /* 0x000000ffff047224 */ /* 0x000fe400078e00ff */
[----:B------:R-:W-:Y:S02]  /*03d0*/  VIADD R22, R22, 0x3 ;  /* 0x0000000316167836 */ /* 0x000fe40000000000 */
[----:B-1----:R-:W-:-:S06]  /*03e0*/  VIADD R9, R10, 0xffffffe ;  /* 0x0ffffffe0a097836 */ /* 0x002fcc0000000000 */
[----:B------:R-:W0:Y:S02]  /*03f0*/  F2I.FTZ.U32.TRUNC.NTZ R9, R9 ;  /* 0x0000000900097305 */ /* 0x000e24000021f000 */
[----:B0-----:R-:W-:-:S05]  /*0400*/  IADD3 R14, PT, PT, RZ, -R9, RZ ;  /* 0x80000009ff0e7210 */ /* 0x001fca0007ffe0ff */
[----:B------:R-:W-:-:S04]  /*0410*/  IMAD R11, R14, R7, RZ ;  /* 0x000000070e0b7224 */ /* 0x000fc800078e02ff */
[----:B------:R-:W-:Y:S01]  /*0420*/  IMAD.HI.U32 R8, R9, R11, R8 ;  /* 0x0000000b09087227 */ /* 0x000fe200078e0008 */
[----:B------:R-:W-:-:S07]  /*0430*/  SHF.R.S32.HI R9, RZ, 0x1f, R2 ;  /* 0x0000001fff097819 */ /* 0x000fce0000011402 */
.L_x_6:
[----:B------:R-:W-:Y:S01]  /*0440*/  VIADD R14, R22, 0xfffffffd ;  /* 0xfffffffd160e7836 */ /* 0x000fe20000000000 */
[----:B------:R-:W-:-:S04]  /*0450*/  IABS R2, R3 ;  /* 0x0000000300027213 */ /* 0x000fc80000000000 */
[----:B------:R-:W-:Y:S01]  /*0460*/  IABS R11, R14 ;  /* 0x0000000e000b7213 */ /* 0x000fe20000000000 */
[----:B------:R-:W-:-:S04]  /*0470*/  IMAD.MOV R2, RZ, RZ, -R2 ;  /* 0x000000ffff027224 */ /* 0x000fc800078e0a02 */
[----:B------:R-:W-:-:S04]  /*0480*/  IMAD.HI.U32 R8, R8, R11, RZ ;  /* 0x0000000b08087227 */ /* 0x000fc800078e00ff */
[----:B------:R-:W-:Y:S01]  /*0490*/  IMAD R2, R8, R2, R11 ;  /* 0x0000000208027224 */ /* 0x000fe200078e020b */
[----:B------:R-:W-:-:S04]  /*04a0*/  IABS R11, R3 ;  /* 0x00000003000b7213 */ /* 0x000fc80000000000 */
[----:B------:R-:W-:-:S13]  /*04b0*/  ISETP.GT.U32.AND P2, PT, R7, R2, PT ;  /* 0x000000020700720c */ /* 0x000fda0003f44070 */
[----:B------:R-:W-:Y:S02]  /*04c0*/  @!P2 IMAD.IADD R2, R2, 0x1, -R11 ;  /* 0x000000010202a824 */ /* 0x000fe400078e0a0b */
[----:B------:R-:W-:Y:S01]  /*04d0*/  @!P2 VIADD R8, R8, 0x1 ;  /* 0x000000010808a836 */ /* 0x000fe20000000000 */
[----:B------:R-:W0:Y:S02]  /*04e0*/  LDC.64 R10, c[0x0][0x380] ;  /* 0x0000e000ff0a7b82 */ /* 0x000e240000000a00 */
[----:B------:R-:W-:Y:S02]  /*04f0*/  ISETP.GE.U32.AND P1, PT, R2, R7, PT ;  /* 0x000000070200720c */ /* 0x000fe40003f26070 */
[-C--:B------:R-:W-:Y:S02]  /*0500*/  LOP3.LUT R2, R14, R3.reuse, RZ, 0x3c, !PT ;  /* 0x000000030e027212 */ /* 0x080fe400078e3cff */
[----:B------:R-:W-:Y:S02]  /*0510*/  LOP3.LUT R7, RZ, R3, RZ, 0x33, !PT ;  /* 0x00000003ff077212 */ /* 0x000fe400078e33ff */
[----:B------:R-:W-:Y:S01]  /*0520*/  ISETP.GE.AND P3, PT, R2, RZ, PT ;  /* 0x000000ff0200720c */ /* 0x000fe20003f66270 */
[----:B------:R-:W-:-:S06]  /*0530*/  IMAD.U32 R2, RZ, RZ, UR32 ;  /* 0x00000020ff027e24 */ /* 0x000fcc000f8e00ff */
[----:B------:R-:W-:Y:S01]  /*0540*/  @P1 VIADD R8, R8, 0x1 ;  /* 0x0000000108081836 */ /* 0x000fe20000000000 */
[----:B------:R-:W-:-:S05]  /*0550*/  ISETP.NE.AND P1, PT, R3, RZ, PT ;  /* 0x000000ff0300720c */ /* 0x000fca0003f25270 */
[----:B------:R-:W-:-:S04]  /*0560*/  @!P3 IADD3 R8, PT, PT, -R8, RZ, RZ ;  /* 0x000000ff0808b210 */ /* 0x000fc80007ffe1ff */
[----:B------:R-:W-:-:S05]  /*0570*/  SEL R7, R7, R8, !P1 ;  /* 0x0000000807077207 */ /* 0x000fca0004800000 */
[----:B------:R-:W-:Y:S02]  /*0580*/  IMAD.MOV R12, RZ, RZ, -R7 ;  /* 0x000000ffff0c7224 */ /* 0x000fe400078e0a07 */
[----:B------:R-:W-:Y:S02]  /*0590*/  IMAD R13, R7, R2, R2 ;  /* 0x00000002070d7224 */ /* 0x000fe400078e0202 */
[----:B------:R-:W-:-:S04]  /*05a0*/  IMAD R12, R3, R12, R14 ;  /* 0x0000000c030c7224 */ /* 0x000fc800078e020e */
[C---:B------:R-:W-:Y:S01]  /*05b0*/  IMAD.IADD R17, R12.reuse, 0x1, R13 ;  /* 0x000000010c117824 */ /* 0x040fe200078e020d */
[----:B------:R-:W-:Y:S02]  /*05c0*/  IADD3 R7, P2, PT, R12, R13, RZ ;  /* 0x0000000d0c077210 */ /* 0x000fe40007f5e0ff */
[----:B------:R-:W-:Y:S01]  /*05d0*/  SHF.R.S32.HI R8, RZ, 0x1f, R12 ;  /* 0x0000001fff087819 */ /* 0x000fe2000001140c */
[----:B0-----:R-:W-:-:S03]  /*05e0*/  IMAD.WIDE R16, R17, 0x8, R10 ;  /* 0x0000000811107825 */ /* 0x001fc600078e020a */
[----:B------:R-:W-:Y:S01]  /*05f0*/  LEA.HI.X.SX32 R8, R13, R8, 0x1, P2 ;  /* 0x000000080d087211 */ /* 0x000fe200010f0eff */
[C---:B------:R-:W-:Y:S02]  /*0600*/  IMAD.SHL.U32 R15, R7.reuse, 0x8, RZ ;  /* 0x00000008070f7824 */ /* 0x040fe400078e00ff */
[----:B------:R-:W2:Y:S01]  /*0610*/  LDG.E.64 R16, desc[UR12][R16.64] ;  /* 0x0000000c10107981 */ /* 0x000ea2000c1e1b00 */
[----:B------:R-:W-:Y:S02]  /*0620*/  SHF.L.U64.HI R14, R7, 0x3, R8 ;  /* 0x00000003070e7819 */ /* 0x000fe40000010208 */
[----:B------:R-:W-:-:S04]  /*0630*/  IADD3 R18, P2, PT, R15, UR16, RZ ;  /* 0x000000100f127c10 */ /* 0x000fc8000ff5e0ff */
[----:B------:R-:W-:-:S05]  /*0640*/  IADD3.X R19, PT, PT, R14, UR17, RZ, P2, !PT ;  /* 0x000000110e137c10 */ /* 0x000fca00097fe4ff */
[----:B------:R-:W2:Y:S01]  /*0650*/  LDG.E.64 R26, desc[UR12][R18.64+0x10] ;  /* 0x0000100c121a7981 */ /* 0x000ea2000c1e1b00 */
[CC--:B------:R-:W-:Y:S02]  /*0660*/  IADD3 R13, P2, PT, R7.reuse, R2.reuse, RZ ;  /* 0x00000002070d7210 */ /* 0x0c0fe40007f5e0ff */
[----:B------:R-:W-:-:S03]  /*0670*/  IADD3 R7, P3, PT, R7, -R2, RZ ;  /* 0x8000000207077210 */ /* 0x000fc60007f7e0ff */
[----:B------:R-:W-:Y:S01]  /*0680*/  IMAD.X R20, R9, 0x1, R8, P2 ;  /* 0x0000000109147824 */ /* 0x000fe200010e0608 */
[----:B------:R-:W-:Y:S01]  /*0690*/  LEA R12, P2, R13, UR16, 0x3 ;  /* 0x000000100d0c7c11 */ /* 0x000fe2000f8418ff */
[----:B------:R-:W-:-:S03]  /*06a0*/  IMAD.X R8, R8, 0x1, ~R9, P3 ;  /* 0x0000000108087824 */ /* 0x000fc600018e0e09 */
[----:B------:R-:W-:Y:S02]  /*06b0*/  LEA.HI.X R13, R13, UR17, R20, 0x3, P2 ;  /* 0x000000110d0d7c11 */ /* 0x000fe400090f1c14 */
[----:B------:R-:W-:-:S04]  /*06c0*/  LEA R20, P2, R7, UR16, 0x3 ;  /* 0x0000001007147c11 */ /* 0x000fc8000f8418ff */
[----:B------:R-:W3:Y:S01]  /*06d0*/  LDG.E.64 R12, desc[UR12][R12.64+0x8] ;  /* 0x0000080c0c0c7981 */ /* 0x000ee2000c1e1b00 */
[----:B------:R-:W-:-:S06]  /*06e0*/  LEA.HI.X R21, R7, UR17, R8, 0x3, P2 ;  /* 0x0000001107157c11 */ /* 0x000fcc00090f1c08 */
[----:B------:R-:W4:Y:S01]  /*06f0*/  LDG.E.64 R20, desc[UR12][R20.64+0x8] ;  /* 0x0000080c14147981 */ /* 0x000f22000c1e1b00 */
[----:B------:R-:W-:-:S04]  /*0700*/  IABS R7, R3 ;  /* 0x0000000300077213 */ /* 0x000fc80000000000 */
[----:B------:R-:W0:Y:S08]  /*0710*/  I2F.RP R23, R7 ;  /* 0x0000000700177306 */ /* 0x000e300000209400 */
[----:B0-----:R-:W0:Y:S02]  /*0720*/  MUFU.RCP R23, R23 ;  /* 0x0000001700177308 */ /* 0x001e240000001000 */
[----:B0-----:R-:W-:-:S06]  /*0730*/  VIADD R25, R23, 0xffffffe ;  /* 0x0ffffffe17197836 */ /* 0x001fcc0000000000 */
[----:B------:R-:W0:Y:S01]  /*0740*/  F2I.FTZ.U32.TRUNC.NTZ R25, R25 ;  /* 0x0000001900197305 */ /* 0x000e22000021f000 */
[----:B------:R-:W-:Y:S02]  /*0750*/  IMAD.MOV.U32 R24, RZ, RZ, RZ ;  /* 0x000000ffff187224 */ /* 0x000fe400078e00ff */
[----:B0-----:R-:W-:-:S04]  /*0760*/  IMAD.MOV R8, RZ, RZ, -R25 ;  /* 0x000000ffff087224 */ /* 0x001fc800078e0a19 */
[----:B------:R-:W-:-:S04]  /*0770*/  IMAD R29, R8, R7, RZ ;  /* 0x00000007081d7224 */ /* 0x000fc800078e02ff */
[----:B------:R-:W-:Y:S01]  /*0780*/  IMAD.HI.U32 R8, R25, R29, R24 ;  /* 0x0000001d19087227 */ /* 0x000fe200078e0018 */
[----:B------:R-:W-:-:S04]  /*0790*/  IADD3 R24, PT, PT, R22, -0x2, RZ ;  /* 0xfffffffe16187810 */ /* 0x000fc80007ffe0ff */
[----:B------:R-:W-:Y:S01]  /*07a0*/  IABS R23, R24 ;  /* 0x0000001800177213 */ /* 0x000fe20000000000 */
[----:B--2---:R-:W-:Y:S01]  /*07b0*/  DADD R16, R26, R16 ;  /* 0x000000001a107229 */ /* 0x004fe20000000010 */
[----:B------:R-:W-:-:S05]  /*07c0*/  IABS R26, R3 ;  /* 0x00000003001a7213 */ /* 0x000fca0000000000 */
[----:B------:R-:W-:Y:S02]  /*07d0*/  IMAD.MOV R25, RZ, RZ, -R26 ;  /* 0x000000ffff197224 */ /* 0x000fe400078e0a1a */
[----:B------:R-:W-:-:S04]  /*07e0*/  IMAD.HI.U32 R26, R8, R23, RZ ;  /* 0x00000017081a7227 */ /* 0x000fc800078e00ff */
[----:B------:R-:W-:-:S05]  /*07f0*/  IMAD R28, R26, R25, R23 ;  /* 0x000000191a1c7224 */ /* 0x000fca00078e0217 */
[----:B------:R-:W-:Y:S02]  /*0800*/  ISETP.GT.U32.AND P3, PT, R7, R28, PT ;  /* 0x0000001c0700720c */ /* 0x000fe40003f64070 */
[----:B------:R-:W-:-:S11]  /*0810*/  LOP3.LUT R23, R24, R3, RZ, 0x3c, !PT ;  /* 0x0000000318177212 */ /* 0x000fd600078e3cff */
[----:B------:R-:W-:Y:S01]  /*0820*/  @!P3 IMAD.IADD R28, R28, 0x1, -R7 ;  /* 0x000000011c1cb824 */ /* 0x000fe200078e0a07 */
[----:B------:R-:W-:-:S04]  /*0830*/  ISETP.GE.AND P4, PT, R23, RZ, PT ;  /* 0x000000ff1700720c */ /* 0x000fc80003f86270 */
[----:B------:R-:W-:Y:S01]  /*0840*/  ISETP.GE.U32.AND P2, PT, R28, R7, PT ;  /* 0x000000071c00720c */ /* 0x000fe20003f46070 */
[----:B------:R-:W-:Y:S01]  /*0850*/  @!P3 VIADD R26, R26, 0x1 ;  /* 0x000000011a1ab836 */ /* 0x000fe20000000000 */
[----:B---3--:R-:W-:Y:S01]  /*0860*/  DADD R12, R16, R12 ;  /* 0x00000000100c7229 */ /* 0x008fe2000000000c */
[----:B------:R-:W-:-:S10]  /*0870*/  LOP3.LUT R28, RZ, R3, RZ, 0x33, !PT ;  /* 0x00000003ff1c7212 */ /* 0x000fd400078e33ff */
[----:B------:R-:W-:-:S04]  /*0880*/  @P2 VIADD R26, R26, 0x1 ;  /* 0x000000011a1a2836 */ /* 0x000fc80000000000 */
[----:B------:R-:W-:Y:S01]  /*0890*/  @!P4 IMAD.MOV R26, RZ, RZ, -R26 ;  /* 0x000000ffff1ac224 */ /* 0x000fe200078e0a1a */
[----:B----4-:R-:W-:-:S04]  /*08a0*/  DADD R20, R12, R20 ;  /* 0x000000000c147229 */ /* 0x010fc80000000014 */
[----:B------:R-:W-:-:S05]  /*08b0*/  SEL R17, R28, R26, !P1 ;  /* 0x0000001a1c117207 */ /* 0x000fca0004800000 */
[----:B------:R-:W-:Y:S01]  /*08c0*/  IMAD.MOV R13, RZ, RZ, -R17 ;  /* 0x000000ffff0d7224 */ /* 0x000fe200078e0a11 */
[----:B------:R-:W-:Y:S01]  /*08d0*/  IADD3 R16, P2, PT, R15, UR18, RZ ;  /* 0x000000120f107c10 */ /* 0x000fe2000ff5e0ff */
[----:B------:R-:W-:Y:S02]  /*08e0*/  IMAD R26, R17, R2, R2 ;  /* 0x00000002111a7224 */ /* 0x000fe400078e0202 */
[----:B------:R-:W-:Y:S01]  /*08f0*/  IMAD R13, R3, R13, R24 ;  /* 0x0000000d030d7224 */ /* 0x000fe200078e0218 */
[----:B------:R-:W-:Y:S01]  /*0900*/  IADD3.X R17, PT, PT, R14, UR19, RZ, P2, !PT ;  /* 0x000000130e117c10 */ /* 0x000fe200097fe4ff */
[----:B------:R-:W-:-:S03]  /*0910*/  DMUL R20, R20, 0.25 ;  /* 0x3fd0000014147828 */ /* 0x000fc60000000000 */
[C---:B------:R-:W-:Y:S02]  /*0920*/  IADD3 R27, P2, PT, R13.reuse, R26, RZ ;  /* 0x0000001a0d1b7210 */ /* 0x040fe40007f5e0ff */
[----:B------:R-:W-:Y:S01]  /*0930*/  SHF.R.S32.HI R15, RZ, 0x1f, R13 ;  /* 0x0000001fff0f7819 */ /* 0x000fe2000001140d */
[----:B------:R-:W-:Y:S02]  /*0940*/  IMAD.IADD R13, R13, 0x1, R26 ;  /* 0x000000010d0d7824 */ /* 0x000fe400078e021a */
[C---:B------:R-:W-:Y:S01]  /*0950*/  IMAD.SHL.U32 R24, R27.reuse, 0x8, RZ ;  /* 0x000000081b187824 */ /* 0x040fe200078e00ff */
[----:B------:R-:W-:Y:S01]  /*0960*/  LEA.HI.X.SX32 R26, R26, R15, 0x1, P2 ;  /* 0x0000000f1a1a7211 */ /* 0x000fe200010f0eff */
[----:B------:R0:W-:Y:S03]  /*0970*/  STG.E.64 desc[UR12][R16.64+0x8], R20 ;  /* 0x0000081410007986 */ /* 0x0001e6000c101b0c */
[----:B------:R-:W-:Y:S01]  /*0980*/  SHF.L.U64.HI R23, R27, 0x3, R26 ;  /* 0x000000031b177819 */ /* 0x000fe2000001021a */
[----:B------:R-:W2:Y:S01]  /*0990*/  LDG.E.64 R18, desc[UR12][R18.64+0x8] ;  /* 0x0000080c12127981 */ /* 0x000ea2000c1e1b00 */
[----:B------:R-:W-:Y:S01]  /*09a0*/  IADD3 R14, P2, PT, R24, UR16, RZ ;  /* 0x00000010180e7c10 */ /* 0x000fe2000ff5e0ff */
[----:B------:R-:W-:-:S03]  /*09b0*/  IMAD.WIDE R12, R13, 0x8, R10 ;  /* 0x000000080d0c7825 */ /* 0x000fc600078e020a */
[----:B------:R-:W-:-:S03]  /*09c0*/  IADD3.X R15, PT, PT, R23, UR17, RZ, P2, !PT ;  /* 0x00000011170f7c10 */ /* 0x000fc600097fe4ff */
[----:B------:R-:W3:Y:S04]  /*09d0*/  LDG.E.64 R12, desc[UR12][R12.64] ;  /* 0x0000000c0c0c7981 */ /* 0x000ee8000c1e1b00 */
[----:B0-----:R-:W3:Y:S01]  /*09e0*/  LDG.E.64 R16, desc[UR12][R14.64+0x10] ;  /* 0x0000100c0e107981 */ /* 0x001ee2000c1e1b00 */
[----:B------:R-:W-:Y:S01]  /*09f0*/  IADD3 R29, P3, PT, R27, R2, RZ ;  /* 0x000000021b1d7210 */ /* 0x000fe20007f7e0ff */
[----:B--2---:R-:W-:-:S04]  /*0a00*/  DADD R18, -R20, R18 ;  /* 0x0000000014127229 */ /* 0x004fc80000000112 */
[----:B------:R-:W-:-:S04]  /*0a10*/  IMAD.X R20, R9, 0x1, R26, P3 ;  /* 0x0000000109147824 */ /* 0x000fc800018e061a */
[----:B------:R-:W-:Y:S02]  /*0a20*/  DSETP.GT.AND P2, PT, |R18|, UR26, PT ;  /* 0x0000001a12007e2a */ /* 0x000fe4000bf44200 */
[----:B---3--:R-:W-:Y:S01]  /*0a30*/  DADD R18, R16, R12 ;  /* 0x0000000010127229 */ /* 0x008fe2000000000c */
[----:B------:R-:W-:-:S04]  /*0a40*/  LEA R16, P3, R29, UR16, 0x3 ;  /* 0x000000101d107c11 */ /* 0x000fc8000f8618ff */
[----:B------:R-:W-:-:S06]  /*0a50*/  LEA.HI.X R17, R29, UR17, R20, 0x3, P3 ;  /* 0x000000111d117c11 */ /* 0x000fcc00098f1c14 */
[----:B------:R-:W2:Y:S01]  /*0a60*/  LDG.E.64 R16, desc[UR12][R16.64+0x8] ;  /* 0x0000080c10107981 */ /* 0x000ea2000c1e1b00 */
[----:B------:R-:W-:-:S04]  /*0a70*/  IADD3 R27, P3, PT, R27, -R2, RZ ;  /* 0x800000021b1b7210 */ /* 0x000fc80007f7e0ff */
[----:B------:R-:W-:Y:S02]  /*0a80*/  IADD3.X R26, PT, PT, ~R9, R26, RZ, P3, !PT ;  /* 0x0000001a091a7210 */ /* 0x000fe40001ffe5ff */
[----:B------:R-:W-:-:S04]  /*0a90*/  LEA R12, P3, R27, UR16, 0x3 ;  /* 0x000000101b0c7c11 */ /* 0x000fc8000f8618ff */
[----:B------:R-:W-:-:S06]  /*0aa0*/  LEA.HI.X R13, R27, UR17, R26, 0x3, P3 ;  /* 0x000000111b0d7c11 */ /* 0x000fcc00098f1c1a */
[----:B------:R-:W3:Y:S01]  /*0ab0*/  LDG.E.64 R12, desc[UR12][R12.64+0x8] ;  /* 0x0000080c0c0c7981 */ /* 0x000ee2000c1e1b00 */
[----:B------:R-:W-:-:S05]  /*0ac0*/  VIADD R20, R22, 0xffffffff ;  /* 0xffffffff16147836 */ /* 0x000fca0000000000 */
[----:B------:R-:W-:-:S05]  /*0ad0*/  IABS R21, R20 ;  /* 0x0000001400157213 */ /* 0x000fca0000000000 */
[----:B------:R-:W-:Y:S01]  /*0ae0*/  IMAD.HI.U32 R26, R8, R21, RZ ;  /* 0x00000015081a7227 */ /* 0x000fe200078e00ff */
[----:B--2---:R-:W-:-:S03]  /*0af0*/  DADD R18, R18, R16 ;  /* 0x0000000012127229 */ /* 0x004fc60000000010 */
[----:B------:R-:W-:-:S05]  /*0b00*/  IMAD R16, R26, R25, R21 ;  /* 0x000000191a107224 */ /* 0x000fca00078e0215 */
[----:B------:R-:W-:-:S13]  /*0b10*/  ISETP.GT.U32.AND P4, PT, R7, R16, PT ;  /* 0x000000100700720c */ /* 0x000fda0003f84070 */
[----:B------:R-:W-:-:S05]  /*0b20*/  @!P4 IMAD.IADD R16, R16, 0x1, -R7 ;  /* 0x000000011010c824 */ /* 0x000fca00078e0a07 */
[----:B------:R-:W-:Y:S02]  /*0b30*/  ISETP.GE.U32.AND P3, PT, R16, R7, PT ;  /* 0x000000071000720c */ /* 0x000fe40003f66070 */
[----:B------:R-:W-:-:S04]  /*0b40*/  LOP3.LUT R16, R20, R3, RZ, 0x3c, !PT ;  /* 0x0000000314107212 */ /* 0x000fc800078e3cff */
[----:B------:R-:W-:Y:S01]  /*0b50*/  ISETP.GE.AND P5, PT, R16, RZ, PT ;  /* 0x000000ff1000720c */ /* 0x000fe20003fa6270 */
[----:B------:R-:W-:-:S06]  /*0b60*/  @!P4 VIADD R26, R26, 0x1 ;  /* 0x000000011a1ac836 */ /* 0x000fcc0000000000 */
[----:B------:R-:W-:-:S06]  /*0b70*/  @P3 VIADD R26, R26, 0x1 ;  /* 0x000000011a1a3836 */ /* 0x000fcc0000000000 */
[----:B------:R-:W-:Y:S01]  /*0b80*/  @!P5 IMAD.MOV R26, RZ, RZ, -R26 ;  /* 0x000000ffff1ad224 */ /* 0x000fe200078e0a1a */
[----:B---3--:R-:W-:-:S04]  /*0b90*/  DADD R12, R18, R12 ;  /* 0x00000000120c7229 */ /* 0x008fc8000000000c */
[----:B------:R-:W-:-:S05]  /*0ba0*/  SEL R17, R28, R26, !P1 ;  /* 0x0000001a1c117207 */ /* 0x000fca0004800000 */
[----:B------:R-:W-:Y:S01]  /*0bb0*/  IMAD.MOV R16, RZ, RZ, -R17 ;  /* 0x000000ffff107224 */ /* 0x000fe200078e0a11 */
[----:B------:R-:W-:-:S03]  /*0bc0*/  DMUL R12, R12, 0.25 ;  /* 0x3fd000000c0c7828 */ /* 0x000fc60000000000 */
[----:B------:R-:W-:Y:S01]  /*0bd0*/  IMAD R19, R3, R16, R20 ;  /* 0x0000001003137224 */ /* 0x000fe200078e0214 */
[----:B------:R-:W-:-:S04]  /*0be0*/  IADD3 R20, P3, PT, R24, UR18, RZ ;  /* 0x0000001218147c10 */ /* 0x000fc8000ff7e0ff */
[----:B------:R-:W-:-:S05]  /*0bf0*/  IADD3.X R21, PT, PT, R23, UR19, RZ, P3, !PT ;  /* 0x0000001317157c10 */ /* 0x000fca0009ffe4ff */
[----:B------:R0:W-:Y:S04]  /*0c00*/  STG.E.64 desc[UR12][R20.64+0x8], R12 ;  /* 0x0000080c14007986 */ /* 0x0001e8000c101b0c */
[----:B------:R-:W2:Y:S01]  /*0c10*/  LDG.E.64 R14, desc[UR12][R14.64+0x8] ;  /* 0x0000080c0e0e7981 */ /* 0x000ea2000c1e1b00 */
[----:B------:R-:W-:Y:S01]  /*0c20*/  IMAD R26, R17, R2, R2 ;  /* 0x00000002111a7224 */ /* 0x000fe200078e0202 */
[----:B------:R-:W-:-:S04]  /*0c30*/  SHF.R.S32.HI R17, RZ, 0x1f, R19 ;  /* 0x0000001fff117819 */ /* 0x000fc80000011413 */
[C---:B------:R-:W-:Y:S01]  /*0c40*/  IADD3 R27, P4, PT, R19.reuse, R26, RZ ;  /* 0x0000001a131b7210 */ /* 0x040fe20007f9e0ff */
[----:B------:R-:W-:-:S03]  /*0c50*/  IMAD.IADD R19, R19, 0x1, R26 ;  /* 0x0000000113137824 */ /* 0x000fc600078e021a */
[----:B------:R-:W-:Y:S01]  /*0c60*/  LEA.HI.X.SX32 R26, R26, R17, 0x1, P4 ;  /* 0x000000111a1a7211 */ /* 0x000fe200020f0eff */
[----:B------:R-:W-:-:S03]  /*0c70*/  IMAD.SHL.U32 R23, R27, 0x8, RZ ;  /* 0x000000081b177824 */ /* 0x000fc600078e00ff */
[----:B------:R-:W-:Y:S02]  /*0c80*/  SHF.L.U64.HI R24, R27, 0x3, R26 ;  /* 0x000000031b187819 */ /* 0x000fe4000001021a */
[----:B------:R-:W-:Y:S01]  /*0c90*/  IADD3 R16, P3, PT, R23, UR16, RZ ;  /* 0x0000001017107c10 */ /* 0x000fe2000ff7e0ff */
[----:B------:R-:W-:-:S03]  /*0ca0*/  IMAD.WIDE R18, R19, 0x8, R10 ;  /* 0x0000000813127825 */ /* 0x000fc600078e020a */
[----:B------:R-:W-:-:S03]  /*0cb0*/  IADD3.X R17, PT, PT, R24, UR17, RZ, P3, !PT ;  /* 0x0000001118117c10 */ /* 0x000fc60009ffe4ff */
[----:B------:R-:W3:Y:S04]  /*0cc0*/  LDG.E.64 R18, desc[UR12][R18.64] ;  /* 0x0000000c12127981 */ /* 0x000ee8000c1e1b00 */
[----:B0-----:R-:W3:Y:S01]  /*0cd0*/  LDG.E.64 R20, desc[UR12][R16.64+0x10] ;  /* 0x0000100c10147981 */ /* 0x001ee2000c1e1b00 */
[----:B------:R-:W-:Y:S01]  /*0ce0*/  IADD3 R29, P4, PT, R27, R2, RZ ;  /* 0x000000021b1d7210 */ /* 0x000fe20007f9e0ff */
[----:B--2---:R-:W-:-:S04]  /*0cf0*/  DADD R14, -R12, R14 ;  /* 0x000000000c0e7229 */ /* 0x004fc8000000010e */
[----:B------:R-:W-:Y:S01]  /*0d00*/  IMAD.X R13, R9, 0x1, R26, P4 ;  /* 0x00000001090d7824 */ /* 0x000fe200020e061a */
[----:B------:R-:W-:-:S04]  /*0d10*/  LEA R12, P4, R29, UR16, 0x3 ;  /* 0x000000101d0c7c11 */ /* 0x000fc8000f8818ff */
[----:B------:R-:W-:Y:S02]  /*0d20*/  LEA.HI.X R13, R29, UR17, R13, 0x3, P4 ;  /* 0x000000111d0d7c11 */ /* 0x000fe4000a0f1c0d */
[----:B------:R-:W-:Y:S01]  /*0d30*/  IADD3 R27, P4, PT, R27, -R2, RZ ;  /* 0x800000021b1b7210 */ /* 0x000fe20007f9e0ff */
[----:B------:R-:W-:-:S03]  /*0d40*/  DSETP.GT.AND P3, PT, |R14|, UR26, PT ;  /* 0x0000001a0e007e2a */ /* 0x000fc6000bf64200 */
[----:B------:R-:W-:Y:S01]  /*0d50*/  IADD3.X R26, PT, PT, ~R9, R26, RZ, P4, !PT ;  /* 0x0000001a091a7210 */ /* 0x000fe200027fe5ff */
[----:B------:R-:W2:Y:S01]  /*0d60*/  LDG.E.64 R12, desc[UR12][R12.64+0x8] ;  /* 0x0000080c0c0c7981 */ /* 0x000ea2000c1e1b00 */
[----:B------:R-:W-:-:S04]  /*0d70*/  LEA R14, P4, R27, UR16, 0x3 ;  /* 0x000000101b0e7c11 */ /* 0x000fc8000f8818ff */
[----:B------:R-:W-:-:S06]  /*0d80*/  LEA.HI.X R15, R27, UR17, R26, 0x3, P4 ;  /* 0x000000111b0f7c11 */ /* 0x000fcc000a0f1c1a */
[----:B------:R-:W4:Y:S01]  /*0d90*/  LDG.E.64 R14, desc[UR12][R14.64+0x8] ;  /* 0x0000080c0e0e7981 */ /* 0x000f22000c1e1b00 */
[----:B---3--:R-:W-:Y:S01]  /*0da0*/  DADD R20, R20, R18 ;  /* 0x0000000014147229 */ /* 0x008fe20000000012 */
[----:B------:R-:W-:-:S05]  /*0db0*/  IABS R19, R22 ;  /* 0x0000001600137213 */ /* 0x000fca0000000000 */
[----:B------:R-:W-:-:S04]  /*0dc0*/  IMAD.HI.U32 R18, R8, R19, RZ ;  /* 0x0000001308127227 */ /* 0x000fc800078e00ff */
[----:B------:R-:W-:-:S05]  /*0dd0*/  IMAD R26, R18, R25, R19 ;  /* 0x00000019121a7224 */ /* 0x000fca00078e0213 */
[----:B------:R-:W-:Y:S02]  /*0de0*/  ISETP.GT.U32.AND P5, PT, R7, R26, PT ;  /* 0x0000001a0700720c */ /* 0x000fe40003fa4070 */
[----:B------:R-:W-:-:S11]  /*0df0*/  LOP3.LUT R19, R22, R3, RZ, 0x3c, !PT ;  /* 0x0000000316137212 */ /* 0x000fd600078e3cff */
[----:B------:R-:W-:Y:S01]  /*0e00*/  @!P5 IMAD.IADD R26, R26, 0x1, -R7 ;  /* 0x000000011a1ad824 */ /* 0x000fe200078e0a07 */
[----:B------:R-:W-:-:S04]  /*0e10*/  ISETP.GE.AND P6, PT, R19, RZ, PT ;  /* 0x000000ff1300720c */ /* 0x000fc80003fc6270 */
[----:B------:R-:W-:Y:S01]  /*0e20*/  ISETP.GE.U32.AND P4, PT, R26, R7, PT ;  /* 0x000000071a00720c */ /* 0x000fe20003f86070 */
[----:B------:R-:W-:-:S12]  /*0e30*/  @!P5 VIADD R18, R18, 0x1 ;  /* 0x000000011212d836 */ /* 0x000fd80000000000 */
[----:B------:R-:W-:-:S04]  /*0e40*/  @P4 VIADD R18, R18, 0x1 ;  /* 0x0000000112124836 */ /* 0x000fc80000000000 */
[----:B------:R-:W-:-:S05]  /*0e50*/  @!P6 IMAD.MOV R18, RZ, RZ, -R18 ;  /* 0x000000ffff12e224 */ /* 0x000fca00078e0a12 */
[----:B------:R-:W-:-:S05]  /*0e60*/  SEL R19, R28, R18, !P1 ;  /* 0x000000121c137207 */ /* 0x000fca0004800000 */
[----:B------:R-:W-:Y:S02]  /*0e70*/  IMAD.MOV R18, RZ, RZ, -R19 ;  /* 0x000000ffff127224 */ /* 0x000fe400078e0a13 */
[----:B------:R-:W-:Y:S02]  /*0e80*/  IMAD R19, R19, R2, R2 ;  /* 0x0000000213137224 */ /* 0x000fe400078e0202 */
[----:B------:R-:W-:-:S05]  /*0e90*/  IMAD R18, R3, R18, R22 ;  /* 0x0000001203127224 */ /* 0x000fca00078e0216 */
[----:B------:R-:W-:Y:S01]  /*0ea0*/  SHF.R.S32.HI R26, RZ, 0x1f, R18 ;  /* 0x0000001fff1a7819 */ /* 0x000fe20000011412 */
[----:B------:R-:W-:-:S04]  /*0eb0*/  IMAD.IADD R29, R18, 0x1, R19 ;  /* 0x00000001121d7824 */ /* 0x000fc800078e0213 */
[----:B------:R-:W-:Y:S01]  /*0ec0*/  IMAD.WIDE R28, R29, 0x8, R10 ;  /* 0x000000081d1c7825 */ /* 0x000fe200078e020a */
[----:B--2---:R-:W-:Y:S01]  /*0ed0*/  DADD R12, R20, R12 ;  /* 0x00000000140c7229 */ /* 0x004fe2000000000c */
[----:B------:R-:W-:-:S04]  /*0ee0*/  IADD3 R21, P1, PT, R18, R19, RZ ;  /* 0x0000001312157210 */ /* 0x000fc80007f3e0ff */
[----:B------:R-:W-:Y:S01]  /*0ef0*/  LEA.HI.X.SX32 R26, R19, R26, 0x1, P1 ;  /* 0x0000001a131a7211 */ /* 0x000fe200008f0eff */
[----:B------:R-:W-:Y:S02]  /*0f00*/  IMAD.SHL.U32 R20, R21, 0x8, RZ ;  /* 0x0000000815147824 */ /* 0x000fe400078e00ff */
[----:B----4-:R-:W-:-:S03]  /*0f10*/  DADD R14, R12, R14 ;  /* 0x000000000c0e7229 */ /* 0x010fc6000000000e */
[----:B------:R-:W-:Y:S02]  /*0f20*/  IADD3 R18, P4, PT, R20, UR16, RZ ;  /* 0x0000001014127c10 */ /* 0x000fe4000ff9e0ff */
[----:B------:R-:W-:Y:S02]  /*0f30*/  IADD3 R12, P1, PT, R23, UR18, RZ ;  /* 0x00000012170c7c10 */ /* 0x000fe4000ff3e0ff */
[----:B------:R-:W-:Y:S01]  /*0f40*/  SHF.L.U64.HI R23, R21, 0x3, R26 ;  /* 0x0000000315177819 */ /* 0x000fe2000001021a */
[----:B------:R-:W-:Y:S01]  /*0f50*/  DMUL R14, R14, 0.25 ;  /* 0x3fd000000e0e7828 */ /* 0x000fe20000000000 */
[----:B------:R-:W-:Y:S02]  /*0f60*/  IADD3.X R13, PT, PT, R24, UR19, RZ, P1, !PT ;  /* 0x00000013180d7c10 */ /* 0x000fe40008ffe4ff */
[----:B------:R-:W-:-:S04]  /*0f70*/  IADD3.X R19, PT, PT, R23, UR17, RZ, P4, !PT ;  /* 0x0000001117137c10 */ /* 0x000fc8000a7fe4ff */
[----:B------:R0:W-:Y:S04]  /*0f80*/  STG.E.64 desc[UR12][R12.64+0x8], R14 ;  /* 0x0000080e0c007986 */ /* 0x0001e8000c101b0c */
[----:B------:R-:W2:Y:S04]  /*0f90*/  LDG.E.64 R24, desc[UR12][R28.64] ;  /* 0x0000000c1c187981 */ /* 0x000ea8000c1e1b00 */
[----:B------:R-:W2:Y:S01]  /*0fa0*/  LDG.E.64 R10, desc[UR12][R18.64+0x10] ;  /* 0x0000100c120a7981 */ /* 0x000ea2000c1e1b00 */
[CC--:B------:R-:W-:Y:S02]  /*0fb0*/  IADD3 R27, P1, PT, R21.reuse, R2.reuse, RZ ;  /* 0x00000002151b7210 */ /* 0x0c0fe40007f3e0ff */
[----:B------:R-:W-:Y:S01]  /*0fc0*/  IADD3 R21, P4, PT, R21, -R2, RZ ;  /* 0x8000000215157210 */ /* 0x000fe20007f9e0ff */
[----:B------:R-:W0:Y:S01]  /*0fd0*/  LDG.E.64 R16, desc[UR12][R16.64+0x8] ;  /* 0x0000080c10107981 */ /* 0x000e22000c1e1b00 */
[----:B--2---:R-:W-:Y:S01]  /*0fe0*/  DADD R24, R10, R24 ;  /* 0x000000000a187229 */ /* 0x004fe20000000018 */
[----:B------:R-:W-:Y:S01]  /*0ff0*/  IMAD.X R11, R9, 0x1, R26, P1 ;  /* 0x00000001090b7824 */ /* 0x000fe200008e061a */
[----:B------:R-:W-:-:S04]  /*1000*/  LEA R10, P1, R27, UR16, 0x3 ;  /* 0x000000101b0a7c11 */ /* 0x000fc8000f8218ff */
[----:B------:R-:W-:Y:S01]  /*1010*/  LEA.HI.X R11, R27, UR17, R11, 0x3, P1 ;  /* 0x000000111b0b7c11 */ /* 0x000fe200088f1c0b */
[----:B------:R-:W-:Y:S01]  /*1020*/  IMAD.X R27, R26, 0x1, ~R9, P4 ;  /* 0x000000011a1b7824 */ /* 0x000fe200020e0e09 */
[----:B------:R-:W-:-:S04]  /*1030*/  LEA R26, P1, R21, UR16, 0x3 ;  /* 0x00000010151a7c11 */ /* 0x000fc8000f8218ff */
[----:B------:R-:W2:Y:S01]  /*1040*/  LDG.E.64 R10, desc[UR12][R10.64+0x8] ;  /* 0x0000080c0a0a7981 */ /* 0x000ea2000c1e1b00 */
[----:B------:R-:W-:-:S06]  /*1050*/  LEA.HI.X R27, R21, UR17, R27, 0x3, P1 ;  /* 0x00000011151b7c11 */ /* 0x000fcc00088f1c1b */
[----:B------:R-:W3:Y:S01]  /*1060*/  LDG.E.64 R26, desc[UR12][R26.64+0x8] ;  /* 0x0000080c1a1a7981 */ /* 0x000ee2000c1e1b00 */
[----:B------:R-:W-:-:S04]  /*1070*/  IADD3 R20, P1, PT, R20, UR18, RZ ;  /* 0x0000001214147c10 */ /* 0x000fc8000ff3e0ff */
[----:B------:R-:W-:Y:S01]  /*1080*/  IADD3.X R21, PT, PT, R23, UR19, RZ, P1, !PT ;  /* 0x0000001317157c10 */ /* 0x000fe20008ffe4ff */
[----:B--2---:R-:W-:-:S08]  /*1090*/  DADD R24, R24, R10 ;  /* 0x0000000018187229 */ /* 0x004fd0000000000a */
[----:B---3--:R-:W-:-:S08]  /*10a0*/  DADD R24, R24, R26 ;  /* 0x0000000018187229 */ /* 0x008fd0000000001a */
[----:B------:R-:W-:-:S07]  /*10b0*/  DMUL R24, R24, 0.25 ;  /* 0x3fd0000018187828 */ /* 0x000fce0000000000 */
[----:B------:R1:W-:Y:S04]  /*10c0*/  STG.E.64 desc[UR12][R20.64+0x8], R24 ;  /* 0x0000081814007986 */ /* 0x0003e8000c101b0c */
[----:B------:R-:W2:Y:S01]  /*10d0*/  LDG.E.64 R18, desc[UR12][R18.64+0x8] ;  /* 0x0000080c12127981 */ /* 0x000ea2000c1e1b00 */
[----:B0-----:R-:W-:Y:S01]  /*10e0*/  DADD R14, -R14, R16 ;  /* 0x000000000e0e7229 */ /* 0x001fe20000000110 */
[----:B------:R-:W-:Y:S01]  /*10f0*/  IADD3 R12, PT, PT, R4, 0x1, RZ ;  /* 0x00000001040c7810 */ /* 0x000fe20007ffe0ff */
[----:B------:R-:W-:-:S06]  /*1100*/  @!P2 IMAD.MOV R12, RZ, RZ, R4 ;  /* 0x000000ffff0ca224 */ /* 0x000fcc00078e0204 */
[----:B------:R-:W-:Y:S01]  /*1110*/  DSETP.GT.AND P1, PT, |R14|, UR26, PT ;  /* 0x0000001a0e007e2a */ /* 0x000fe2000bf24200 */
[----:B------:R-:W-:Y:S02]  /*1120*/  VIADD R4, R12, 0x1 ;  /* 0x000000010c047836 */ /* 0x000fe40000000000 */
[----:B------:R-:W-:Y:S02]  /*1130*/  @!P3 IMAD.MOV R4, RZ, RZ, R12 ;  /* 0x000000ffff04b224 */ /* 0x000fe400078e020c */
[----:B------:R-:W-:Y:S02]  /*1140*/  VIADD R5, R5, 0x4 ;  /* 0x0000000405057836 */ /* 0x000fe40000000000 */
[----:B------:R-:W-:Y:S02]  /*1150*/  IMAD.U32 R12, RZ, RZ, UR15 ;  /* 0x0000000fff0c7e24 */ /* 0x000fe4000f8e00ff */
[----:B------:R-:W-:Y:S01]  /*1160*/  VIADD R22, R22, 0x4 ;  /* 0x0000000416167836 */ /* 0x000fe20000000000 */
[----:B--2---:R-:W-:-:S08]  /*1170*/  DADD R10, -R24, R18 ;  /* 0x00000000180a7229 */ /* 0x004fd00000000112 */
[----:B------:R-:W-:Y:S01]  /*1180*/  DSETP.GT.AND P2, PT, |R10|, UR26, PT ;  /* 0x0000001a0a007e2a */ /* 0x000fe2000bf44200 */
[----:B------:R-:W-:Y:S02]  /*1190*/  VIADD R11, R4, 0x1 ;  /* 0x00000001040b7836 */ /* 0x000fe40000000000 */
[----:B------:R-:W-:Y:S01]  /*11a0*/  @!P1 IMAD.MOV R11, RZ, RZ, R4 ;  /* 0x000000ffff0b9224 */ /* 0x000fe200078e0204 */
[----:B------:R-:W-:Y:S01]  /*11b0*/  ISETP.NE.AND P1, PT, R5, RZ, PT ;  /* 0x000000ff0500720c */ /* 0x000fe20003f25270 */
[C---:B------:R-:W-:Y:S01]  /*11c0*/  VIADD R10, R12.reuse, 0x1 ;  /* 0x000000010c0a7836 */ /* 0x040fe20000000000 */
[----:B------:R-:W-:Y:S01]  /*11d0*/  @P0 IADD3 R10, PT, PT, R12, RZ, RZ ;  /* 0x000000ff0c0a0210 */ /* 0x000fe20007ffe0ff */
[----:B------:R-:W-:-:S07]  /*11e0*/  VIADD R4, R11, 0x1 ;  /* 0x000000010b047836 */ /* 0x000fce0000000000 */
[----:B------:R-:W-:-:S03]  /*11f0*/  @!P2 IMAD.MOV R4, RZ, RZ, R11 ;  /* 0x000000ffff04a224 */ /* 0x000fc600078e020b */
[----:B-1----:R-:W-:Y:S05]  /*1200*/  @P1 BRA `(.L_x_6) ;  /* 0xfffffff0008c1947 */ /* 0x002fea000383ffff */
[----:B------:R-:W-:Y:S05]  /*1210*/  BSYNC.RECONVERGENT B2 ;  /* 0x0000000000027941 */ /* 0x000fea0003800200 */
.L_x_5:
[----:B------:R-:W-:-:S07]  /*1220*/  LOP3.LUT R7, R10, 0x7ffffffc, RZ, 0xc0, !PT ;  /* 0x7ffffffc0a077812 */ /* 0x000fce00078ec0ff */
.L_x_4:
[----:B------:R-:W-:Y:S05]  /*1230*/  BSYNC.RECONVERGENT B1 ;  /* 0x0000000000017941 */ /* 0x000fea0003800200 */
.L_x_3:
[----:B------:R-:W-:-:S13]  /*1240*/  ISETP.NE.AND P0, PT, R6, RZ, PT ;  /* 0x000000ff0600720c */ /* 0x000fda0003f05270 */
[----:B------:R-:W-:Y:S05]  /*1250*/  @!P0 BRA `(.L_x_2) ;  /* 0x0000000400548947 */ /* 0x000fea0003800000 */
[----:B------:R-:W-:Y:S01]  /*1260*/  IABS R5, R3 ;  /* 0x0000000300057213 */ /* 0x000fe20000000000 */
[----:B------:R-:W0:Y:S01]  /*1270*/  S2R R11, SR_TID.Z ;  /* 0x00000000000b7919 */ /* 0x000e220000002300 */
[----:B------:R-:W-:Y:S01]  /*1280*/  UIMAD UR9, UR6, UR8, UR7 ;  /* 0x00000008060972a4 */ /* 0x000fe2000f8e0207 */
[----:B------:R-:W-:Y:S01]  /*1290*/  IMAD.MOV R22, RZ, RZ, -R6 ;  /* 0x000000ffff167224 */ /* 0x000fe200078e0a06 */
[----:B------:R-:W1:Y:S01]  /*12a0*/  I2F.RP R14, R5 ;  /* 0x00000005000e7306 */ /* 0x000e620000209400 */
[----:B------:R-:W2:Y:S01]  /*12b0*/  S2R R15, SR_TID.Y ;  /* 0x00000000000f7919 */ /* 0x000ea20000002200 */
[----:B------:R-:W-:Y:S01]  /*12c0*/  UIMAD UR9, UR9, UR4, UR5 ;  /* 0x00000004090972a4 */ /* 0x000fe2000f8e0205 */
[----:B------:R-:W-:Y:S01]  /*12d0*/  ISETP.NE.AND P0, PT, R3, RZ, PT ;  /* 0x000000ff0300720c */ /* 0x000fe20003f05270 */
[----:B------:R-:W3:Y:S01]  /*12e0*/  LDCU UR10, c[0x0][0x3ac] ;  /* 0x00007580ff0a77ac */ /* 0x000ee20008000800 */
[----:B------:R-:W4:Y:S03]  /*12f0*/  S2R R13, SR_TID.X ;  /* 0x00000000000d7919 */ /* 0x000f260000002100 */
[----:B-1----:R-:W1:Y:S01]  /*1300*/  MUFU.RCP R14, R14 ;  /* 0x0000000e000e7308 */ /* 0x002e620000001000 */
[----:B0-----:R-:W-:-:S04]  /*1310*/  IMAD R8, R0, UR9, R11 ;  /* 0x0000000900087c24 */ /* 0x001fc8000f8e020b */
[----:B------:R-:W0:Y:S01]  /*1320*/  LDCU UR9, c[0x0][0x3c8] ;  /* 0x00007900ff0977ac */ /* 0x000e220008000800 */
[----:B------:R-:W0:Y:S01]  /*1330*/  LDC.64 R10, c[0x0][0x380] ;  /* 0x0000e000ff0a7b82 */ /* 0x000e220000000a00 */
[----:B-1----:R-:W-:Y:S02]  /*1340*/  VIADD R9, R14, 0xffffffe ;  /* 0x0ffffffe0e097836 */ /* 0x002fe40000000000 */
[----:B--2---:R-:W-:-:S04]  /*1350*/  IMAD R8, R8, UR14, R15 ;  /* 0x0000000e08087c24 */ /* 0x004fc8000f8e020f */
[----:B------:R-:W1:Y:S01]  /*1360*/  F2I.FTZ.U32.TRUNC.NTZ R9, R9 ;  /* 0x0000000900097305 */ /* 0x000e62000021f000 */
[----:B----4-:R-:W-:-:S05]  /*1370*/  IMAD R13, R8, UR11, R13 ;  /* 0x0000000b080d7c24 */ /* 0x010fca000f8e020d */
[----:B---3--:R-:W-:-:S05]  /*1380*/  VIMNMX R8, PT, PT, R13, UR10, PT ;  /* 0x0000000a0d087c48 */ /* 0x008fca000bfe0100 */
[----:B------:R-:W-:Y:S02]  /*1390*/  IMAD.IADD R7, R8, 0x1, R7 ;  /* 0x0000000108077824 */ /* 0x000fe400078e0207 */
[----:B------:R-:W-:Y:S02]  /*13a0*/  IMAD.MOV.U32 R8, RZ, RZ, RZ ;  /* 0x000000ffff087224 */ /* 0x000fe400078e00ff */
[----:B-1----:R-:W-:Y:S02]  /*13b0*/  IMAD.MOV R14, RZ, RZ, -R9 ;  /* 0x000000ffff0e7224 */ /* 0x002fe400078e0a09 */
[----:B------:R-:W-:Y:S02]  /*13c0*/  IMAD R12, R13, R12, R7 ;  /* 0x0000000c0d0c7224 */ /* 0x000fe400078e0207 */
[----:B------:R-:W-:Y:S02]  /*13d0*/  IMAD R15, R14, R5, RZ ;  /* 0x000000050e0f7224 */ /* 0x000fe400078e02ff */
[----:B0-----:R-:W-:-:S02]  /*13e0*/  IMAD R6, R3, UR9, R12 ;  /* 0x0000000903067c24 */ /* 0x001fc4000f8e020c */
[----:B------:R-:W-:Y:S01]  /*13f0*/  IMAD.HI.U32 R7, R9, R15, R8 ;  /* 0x0000000f09077227 */ /* 0x000fe200078e0008 */
[----:B------:R-:W-:Y:S02]  /*1400*/  SHF.R.S32.HI R8, RZ, 0x1f, R2 ;  /* 0x0000001fff087819 */ /* 0x000fe40000011402 */
[----:B------:R-:W-:-:S07]  /*1410*/  LOP3.LUT R9, RZ, R3, RZ, 0x33, !PT ;  /* 0x00000003ff097212 */ /* 0x000fce00078e33ff */
.L_x_7:
[----:B------:R-:W-:Y:S02]  /*1420*/  IABS R2, R3 ;  /* 0x0000000300027213 */ /* 0x000fe40000000000 */
[----:B------:R-:W-:-:S03]  /*1430*/  IABS R12, R6 ;  /* 0x00000006000c7213 */ /* 0x000fc60000000000 */
[----:B------:R-:W-:Y:S02]  /*1440*/  IMAD.MOV R13, RZ, RZ, -R2 ;  /* 0x000000ffff0d7224 */ /* 0x000fe400078e0a02 */
[----:B------:R-:W-:-:S04]  /*1450*/  IMAD.HI.U32 R2, R7, R12, RZ ;  /* 0x0000000c07027227 */ /* 0x000fc800078e00ff */
[----:B------:R-:W-:Y:S01]  /*1460*/  IMAD R12, R2, R13, R12 ;  /* 0x0000000d020c7224 */ /* 0x000fe200078e020c */
[----:B------:R-:W-:-:S04]  /*1470*/  IABS R13, R3 ;  /* 0x00000003000d7213 */ /* 0x000fc80000000000 */
[----:B------:R-:W-:-:S13]  /*1480*/  ISETP.GT.U32.AND P2, PT, R5, R12, PT ;  /* 0x0000000c0500720c */ /* 0x000fda0003f44070 */
[----:B------:R-:W-:Y:S01]  /*1490*/  @!P2 IMAD.IADD R12, R12, 0x1, -R13 ;  /* 0x000000010c0ca824 */ /* 0x000fe200078e0a0d */
[----:B------:R-:W-:-:S04]  /*14a0*/  @!P2 IADD3 R2, PT, PT, R2, 0x1, RZ ;  /* 0x000000010202a810 */ /* 0x000fc80007ffe0ff */
[----:B------:R-:W-:Y:S02]  /*14b0*/  ISETP.GE.U32.AND P1, PT, R12, R5, PT ;  /* 0x000000050c00720c */ /* 0x000fe40003f26070 */
[----:B------:R-:W-:-:S04]  /*14c0*/  LOP3.LUT R12, R6, R3, RZ, 0x3c, !PT ;  /* 0x00000003060c7212 */ /* 0x000fc800078e3cff */
[----:B------:R-:W-:-:S07]  /*14d0*/  ISETP.GE.AND P3, PT, R12, RZ, PT ;  /* 0x000000ff0c00720c */ /* 0x000fce0003f66270 */
[----:B------:R-:W-:-:S06]  /*14e0*/  @P1 VIADD R2, R2, 0x1 ;  /* 0x0000000102021836 */ /* 0x000fcc0000000000 */
[----:B------:R-:W-:-:S05]  /*14f0*/  @!P3 IMAD.MOV R2, RZ, RZ, -R2 ;  /* 0x000000ffff02b224 */ /* 0x000fca00078e0a02 */
[----:B------:R-:W-:Y:S01]  /*1500*/  SEL R13, R9, R2, !P0 ;  /* 0x00000002090d7207 */ /* 0x000fe20004000000 */
[----:B------:R-:W-:-:S04]  /*1510*/  IMAD.U32 R2, RZ, RZ, UR33 ;  /* 0x00000021ff027e24 */ /* 0x000fc8000f8e00ff */
[----:B------:R-:W-:Y:S02]  /*1520*/  IMAD.MOV R12, RZ, RZ, -R13 ;  /* 0x000000ffff0c7224 */ /* 0x000fe400078e0a0d */
[----:B------:R-:W-:Y:S02]  /*1530*/  IMAD R13, R13, R2, R2 ;  /* 0x000000020d0d7224 */ /* 0x000fe400078e0202 */
[----:B------:R-:W-:-:S04]  /*1540*/  IMAD R12, R3, R12, R6 ;  /* 0x0000000c030c7224 */ /* 0x000fc800078e0206 */
[C---:B------:R-:W-:Y:S01]  /*1550*/  IMAD.IADD R15, R12.reuse, 0x1, R13 ;  /* 0x000000010c0f7824 */ /* 0x040fe200078e020d */
[----:B------:R-:W-:Y:S02]  /*1560*/  IADD3 R19, P1, PT, R12, R13, RZ ;  /* 0x0000000d0c137210 */ /* 0x000fe40007f3e0ff */
[----:B------:R-:W-:Y:S02]  /*1570*/  SHF.R.S32.HI R14, RZ, 0x1f, R12 ;  /* 0x0000001fff0e7819 */ /* 0x000fe4000001140c */
[C---:B------:R-:W-:Y:S01]  /*1580*/  IADD3 R18, P2, PT, R19.reuse, R2, RZ ;  /* 0x0000000213127210 */ /* 0x040fe20007f5e0ff */
[----:B------:R-:W-:Y:S01]  /*1590*/  IMAD.SHL.U32 R24, R19, 0x8, RZ ;  /* 0x0000000813187824 */ /* 0x000fe200078e00ff */
[----:B------:R-:W-:Y:S01]  /*15a0*/  LEA.HI.X.SX32 R25, R13, R14, 0x1, P1 ;  /* 0x0000000e0d197211 */ /* 0x000fe200008f0eff */
[----:B------:R-:W-:-:S03]  /*15b0*/  IMAD.WIDE R14, R15, 0x8, R10 ;  /* 0x000000080f0e7825 */ /* 0x000fc600078e020a */
[--C-:B------:R-:W-:Y:S02]  /*15c0*/  SHF.L.U64.HI R23, R19, 0x3, R25.reuse ;  /* 0x0000000313177819 */ /* 0x100fe40000010219 */
[----:B------:R-:W-:Y:S01]  /*15d0*/  IADD3 R12, P1, PT, R24, UR20, RZ ;  /* 0x00000014180c7c10 */ /* 0x000fe2000ff3e0ff */
[----:B------:R-:W-:Y:S01]  /*15e0*/  IMAD.X R21, R8, 0x1, R25, P2 ;  /* 0x0000000108157824 */ /* 0x000fe200010e0619 */
[----:B------:R-:W2:Y:S02]  /*15f0*/  LDG.E.64 R14, desc[UR12][R14.64] ;  /* 0x0000000c0e0e7981 */ /* 0x000ea4000c1e1b00 */
[----:B------:R-:W-:Y:S02]  /*1600*/  IADD3.X R13, PT, PT, R23, UR21, RZ, P1, !PT ;  /* 0x00000015170d7c10 */ /* 0x000fe40008ffe4ff */
[C---:B------:R-:W-:Y:S02]  /*1610*/  LEA R20, P1, R18.reuse, UR20, 0x3 ;  /* 0x0000001412147c11 */ /* 0x040fe4000f8218ff */
[----:B------:R-:W-:Y:S01]  /*1620*/  IADD3 R19, P2, PT, R19, -R2, RZ ;  /* 0x8000000213137210 */ /* 0x000fe20007f5e0ff */
[----:B------:R-:W2:Y:S01]  /*1630*/  LDG.E.64 R16, desc[UR12][R12.64+0x10] ;  /* 0x0000100c0c107981 */ /* 0x000ea2000c1e1b00 */
[----:B------:R-:W-:-:S02]  /*1640*/  LEA.HI.X R21, R18, UR21, R21, 0x3, P1 ;  /* 0x0000001512157c11 */ /* 0x000fc400088f1c15 */
[----:B------:R-:W-:Y:S01]  /*1650*/  LEA R18, P1, R19, UR20, 0x3 ;  /* 0x0000001413127c11 */ /* 0x000fe2000f8218ff */
[----:B------:R-:W-:-:S03]  /*1660*/  IMAD.X R26, R25, 0x1, ~R8, P2 ;  /* 0x00000001191a7824 */ /* 0x000fc600010e0e08 */
[----:B------:R-:W3:Y:S02]  /*1670*/  LDG.E.64 R20, desc[UR12][R20.64+0x8] ;  /* 0x0000080c14147981 */ /* 0x000ee4000c1e1b00 */
[----:B------:R-:W-:-:S06]  /*1680*/  LEA.HI.X R19, R19, UR21, R26, 0x3, P1 ;  /* 0x0000001513137c11 */ /* 0x000fcc00088f1c1a */
[----:B------:R-:W4:Y:S01]  /*1690*/  LDG.E.64 R18, desc[UR12][R18.64+0x8] ;  /* 0x0000080c12127981 */ /* 0x000f22000c1e1b00 */
[----:B------:R-:W-:-:S04]  /*16a0*/  IADD3 R24, P1, PT, R24, UR22, RZ ;  /* 0x0000001618187c10 */ /* 0x000fc8000ff3e0ff */
[----:B------:R-:W-:Y:S01]  /*16b0*/  IADD3.X R25, PT, PT, R23, UR23, RZ, P1, !PT ;  /* 0x0000001717197c10 */ /* 0x000fe20008ffe4ff */
[----:B--2---:R-:W-:-:S08]  /*16c0*/  DADD R14, R16, R14 ;  /* 0x00000000100e7229 */ /* 0x004fd0000000000e */
[----:B---3--:R-:W-:-:S08]  /*16d0*/  DADD R14, R14, R20 ;  /* 0x000000000e0e7229 */ /* 0x008fd00000000014 */
[----:B----4-:R-:W-:-:S08]  /*16e0*/  DADD R14, R14, R18 ;  /* 0x000000000e0e7229 */ /* 0x010fd00000000012 */
[----:B------:R-:W-:-:S07]  /*16f0*/  DMUL R14, R14, 0.25 ;  /* 0x3fd000000e0e7828 */ /* 0x000fce0000000000 */
[----:B------:R0:W-:Y:S04]  /*1700*/  STG.E.64 desc[UR12][R24.64+0x8], R14 ;  /* 0x0000080e18007986 */ /* 0x0001e8000c101b0c */
[----:B------:R-:W2:Y:S01]  /*1710*/  LDG.E.64 R12, desc[UR12][R12.64+0x8] ;  /* 0x0000080c0c0c7981 */ /* 0x000ea2000c1e1b00 */
[----:B------:R-:W-:-:S05]  /*1720*/  VIADD R22, R22, 0x1 ;  /* 0x0000000116167836 */ /* 0x000fca0000000000 */
[----:B------:R-:W-:Y:S01]  /*1730*/  ISETP.NE.AND P2, PT, R22, RZ, PT ;  /* 0x000000ff1600720c */ /* 0x000fe20003f45270 */
[----:B------:R-:W-:Y:S01]  /*1740*/  VIADD R6, R6, 0x1 ;  /* 0x0000000106067836 */ /* 0x000fe20000000000 */
[----:B--2---:R-:W-:-:S08]  /*1750*/  DADD R16, -R14, R12 ;  /* 0x000000000e107229 */ /* 0x004fd0000000010c */
[----:B------:R-:W-:Y:S01]  /*1760*/  DSETP.GT.AND P1, PT, |R16|, UR28, PT ;  /* 0x0000001c10007e2a */ /* 0x000fe2000bf24200 */
[----:B------:R-:W-:-:S13]  /*1770*/  IADD3 R16, PT, PT, R4, 0x1, RZ ;  /* 0x0000000104107810 */ /* 0x000fda0007ffe0ff */
[----:B------:R-:W-:-:S04]  /*1780*/  @!P1 IMAD.MOV R16, RZ, RZ, R4 ;  /* 0x000000ffff109224 */ /* 0x000fc800078e0204 */
[----:B------:R-:W-:Y:S01]  /*1790*/  IMAD.MOV.U32 R4, RZ, RZ, R16 ;  /* 0x000000ffff047224 */ /* 0x000fe200078e0010 */
[----:B0-----:R-:W-:Y:S06]  /*17a0*/  @P2 BRA `(.L_x_7) ;  /* 0xfffffffc001c2947 */ /* 0x001fec000383ffff */
.L_x_2:
[----:B------:R-:W-:Y:S05]  /*17b0*/  BSYNC.RECONVERGENT B0 ;  /* 0x0000000000007941 */ /* 0x000fea0003800200 */
.L_x_1:
[----:B------:R-:W0:Y:S01]  /*17c0*/  LDCU UR9, c[0x0][0x378] ;  /* 0x00006f00ff0977ac */ /* 0x000e220008000800 */
[----:B------:R-:W-:-:S06]  /*17d0*/  UIMAD UR10, UR11, UR14, URZ ;  /* 0x0000000e0b0a72a4 */ /* 0x000fcc000f8e02ff */
[----:B------:R-:W-:Y:S01]  /*17e0*/  IMAD R9, R0, UR10, RZ ;  /* 0x0000000a00097c24 */ /* 0x000fe2000f8e02ff */
[----:B0-----:R-:W-:-:S04]  /*17f0*/  UIMAD UR9, UR8, UR9, URZ ;  /* 0x00000009080972a4 */ /* 0x001fc8000f8e02ff */
[----:B------:R-:W-:-:S06]  /*1800*/  UIMAD.WIDE.U32 UR24, UR9, UR4, URZ ;  /* 0x00000004091872a5 */ /* 0x000fcc000f8e00ff */
[C---:B------:R-:W-:Y:S02]  /*1810*/  IMAD R5, R9.reuse, UR25, RZ ;  /* 0x0000001909057c24 */ /* 0x040fe4000f8e02ff */
[----:B------:R-:W-:-:S04]  /*1820*/  IMAD.WIDE.U32 R6, R9, UR24, RZ ;  /* 0x0000001809067c25 */ /* 0x000fc8000f8e00ff */
[----:B------:R-:W-:Y:S01]  /*1830*/  IMAD.IADD R8, R7, 0x1, R5 ;  /* 0x0000000107087824 */ /* 0x000fe200078e0205 */
[----:B------:R-:W-:-:S04]  /*1840*/  LEA R5, R2, 0xfffffffc, 0x1 ;  /* 0xfffffffc02057811 */ /* 0x000fc800078e08ff */
[C---:B------:R-:W-:Y:S02]  /*1850*/  SHF.R.U64 R10, R6.reuse, 0x1, R8 ;  /* 0x00000001060a7819 */ /* 0x040fe40000001208 */
[----:B------:R-:W-:Y:S02]  /*1860*/  SHF.R.S32.HI R7, RZ, 0x1f, R5 ;  /* 0x0000001fff077819 */ /* 0x000fe40000011405 */
[----:B------:R-:W-:Y:S02]  /*1870*/  ISETP.GE.U32.AND P1, PT, R6, R5, PT ;  /* 0x000000050600720c */ /* 0x000fe40003f26070 */
[----:B------:R-:W-:-:S04]  /*1880*/  ISETP.GE.AND P0, PT, R10, 0x1, PT ;  /* 0x000000010a00780c */ /* 0x000fc80003f06270 */
[----:B------:R-:W-:-:S13]  /*1890*/  ISETP.GE.U32.OR.EX P0, PT, R8, R7, !P0, P1 ;  /* 0x000000070800720c */ /* 0x000fda0004706510 */
[----:B------:R-:W-:Y:S05]  /*18a0*/  @P0 EXIT ;  /* 0x000000000000094d */ /* 0x000fea0003800000 */
[----:B------:R-:W0:Y:S01]  /*18b0*/  S2R R8, SR_TID.Y ;  /* 0x0000000000087919 */ /* 0x000e220000002200 */
[----:B------:R-:W1:Y:S01]  /*18c0*/  LDC.64 R6, c[0x0][0x3b8] ;  /* 0x0000ee00ff067b82 */ /* 0x000e620000000a00 */
[----:B------:R-:W-:Y:S01]  /*18d0*/  UIMAD UR10, UR6, UR8, UR7 ;  /* 0x00000008060a72a4 */ /* 0x000fe2000f8e0207 */
[----:B------:R-:W0:Y:S01]  /*18e0*/  S2R R12, SR_TID.Z ;  /* 0x00000000000c7919 */ /* 0x000e220000002300 */
[----:B------:R-:W-:-:S05]  /*18f0*/  CS2R.32 R14, SR_CgaSize ;  /* 0x00000000000e7805 */ /* 0x000fca0000008a00 */
[----:B------:R-:W-:-:S05]  /*1900*/  IMAD R14, R14, -0xa0, RZ ;  /* 0xffffff600e0e7824 */ /* 0x000fca00078e02ff */
[----:B------:R-:W-:-:S14]  /*1910*/  R2UR UR16, R14 ;  /* 0x000000000e1072ca */ /* 0x000fdc00000e0000 */
[----:B------:R-:W2:Y:S01]  /*1920*/  LDCU UR16, c[0x0][UR16+0x258] ;  /* 0x00004b00101077ac */ /* 0x000ea20008000800 */
[----:B------:R-:W3:Y:S01]  /*1930*/  S2R R11, SR_TID.X ;  /* 0x00000000000b7919 */ /* 0x000ee20000002100 */
[----:B------:R-:W-:Y:S01]  /*1940*/  UIMAD UR10, UR10, UR4, UR5 ;  /* 0x000000040a0a72a4 */ /* 0x000fe2000f8e0205 */
[----:B------:R-:W-:-:S05]  /*1950*/  CS2R.32 R14, SR_CgaSize ;  /* 0x00000000000e7805 */ /* 0x000fca0000008a00 */
[----:B------:R-:W-:-:S05]  /*1960*/  IMAD R14, R14, -0xa0, RZ ;  /* 0xffffff600e0e7824 */ /* 0x000fca00078e02ff */
[----:B------:R-:W-:-:S14]  /*1970*/  R2UR UR17, R14 ;  /* 0x000000000e1172ca */ /* 0x000fdc00000e0000 */
[----:B------:R-:W4:Y:S01]  /*1980*/  LDCU UR17, c[0x0][UR17+0x254] ;  /* 0x00004a80111177ac */ /* 0x000f220008000800 */
[----:B------:R-:W-:Y:S02]  /*1990*/  UIADD3 UR15, UPT, UPT, -UR6, URZ, URZ ;  /* 0x000000ff060f7290 */ /* 0x000fe4000fffe1ff */
[----:B------:R-:W-:-:S04]  /*19a0*/  UIADD3 UR9, UPT, UPT, -UR9, URZ, URZ ;  /* 0x000000ff09097290 */ /* 0x000fc8000fffe1ff */
[----:B------:R-:W-:Y:S02]  /*19b0*/  UIMAD UR9, UR4, UR9, -0x7fffffff ;  /* 0x80000001040974a4 */ /* 0x000fe4000f8e0209 */
[----:B--2---:R-:W-:-:S04]  /*19c0*/  UISETP.NE.U32.AND UP0, UPT, UR16, URZ, UPT ;  /* 0x000000ff1000728c */ /* 0x004fc8000bf05070 */
[----:B----4-:R-:W-:Y:S01]  /*19d0*/  UISETP.NE.AND.EX UP0, UPT, UR17, URZ, UPT, UP0 ;  /* 0x000000ff1100728c */ /* 0x010fe2000bf05300 */
[----:B0-----:R-:W-:-:S04]  /*19e0*/  IMAD R14, R12, UR14, R8 ;  /* 0x0000000e0c0e7c24 */ /* 0x001fc8000f8e0208 */
[----:B---3--:R-:W-:-:S04]  /*19f0*/  IMAD R14, R14, UR11, R11 ;  /* 0x0000000b0e0e7c24 */ /* 0x008fc8000f8e020b */
[----:B------:R-:W-:Y:S01]  /*1a00*/  IMAD R5, R9, UR10, R14 ;  /* 0x0000000a09057c24 */ /* 0x000fe2000f8e020e */
[----:B------:R-:W-:-:S03]  /*1a10*/  UIADD3 UR10, UPT, UPT, UR5, UR7, URZ ;  /* 0x00000007050a7290 */ /* 0x000fc6000fffe0ff */
[----:B-1----:R-:W-:Y:S01]  /*1a20*/  IMAD.WIDE R6, R5, 0x4, R6 ;  /* 0x0000000405067825 */ /* 0x002fe200078e0206 */
[----:B------:R-:W-:-:S04]  /*1a30*/  UISETP.NE.AND UP1, UPT, UR10, UR15, UPT ;  /* 0x0000000f0a00728c */ /* 0x000fc8000bf25270 */
[----:B------:R0:W-:Y:S01]  /*1a40*/  STG.E desc[UR12][R6.64], R4 ;  /* 0x0000000406007986 */ /* 0x0001e2000c10190c */
[----:B------:R-:W-:Y:S01]  /*1a50*/  USEL UR9, UR9, 0x1, !UP1 ;  /* 0x0000000109097887 */ /* 0x000fe2000c800000 */
[----:B------:R-:W-:Y:S11]  /*1a60*/  BRA.U !UP0, `(.L_x_8) ;  /* 0x0000000508447547 */ /* 0x000ff6000b800000 */
[----:B------:R-:W-:-:S05]  /*1a70*/  IMAD.IADD R11, R11, 0x1, R8 ;  /* 0x000000010b0b7824 */ /* 0x000fca00078e0208 */
[----:B------:R-:W-:-:S07]  /*1a80*/  LOP3.LUT R11, R11, R12, RZ, 0xfc, !PT ;  /* 0x0000000c0b0b7212 */ /* 0x000fce00078efcff */
.L_x_22:
[----:B------:R-:W-:Y:S01]  /*1a90*/  UMOV UR10, 0xffffffff ;  /* 0xffffffff000a7882 */ /* 0x000fe20000000000 */
[----:B------:R-:W-:Y:S01]  /*1aa0*/  ISETP.NE.AND P0, PT, R11, RZ, PT ;  /* 0x000000ff0b00720c */ /* 0x000fe20003f05270 */
[----:B------:R-:W-:Y:S02]  /*1ab0*/  IMAD.U32 R8, RZ, RZ, UR16 ;  /* 0x00000010ff087e24 */ /* 0x000fe4000f8e00ff */
[----:B------:R-:W-:Y:S01]  /*1ac0*/  IMAD.U32 R9, RZ, RZ, UR17 ;  /* 0x00000011ff097e24 */ /* 0x000fe2000f8e00ff */
[----:B------:R-:W-:Y:S09]  /*1ad0*/  BRA.DIV UR10, `(.L_x_9) ;  /* 0x000000220ac87947 */ /* 0x000ff2000b800000 */
[----:B------:R-:W-:Y:S06]  /*1ae0*/  BAR.SYNC.DEFER_BLOCKING 0x0 ;  /* 0x0000000000007b1d */ /* 0x000fec0000010000 */
.L_x_46:
[----:B------:R-:W-:Y:S04]  /*1af0*/  BSSY B0, `(.L_x_10) ;  /* 0x0000017000007945 */ /* 0x000fe80003800000 */
[----:B01----:R-:W-:Y:S05]  /*1b00*/  @P0 BRA `(.L_x_11) ;  /* 0x0000000000540947 */ /* 0x003fea0003800000 */
[----:B------:R-:W0:Y:S01]  /*1b10*/  S2R R13, SR_LANEID ;  /* 0x00000000000d7919 */ /* 0x000e220000000000 */
[----:B------:R-:W-:Y:S02]  /*1b20*/  VOTEU.ANY UR10, UPT, PT ;  /* 0x00000000000a7886 */ /* 0x000fe400038e0100 */
[----:B------:R-:W0:Y:S08]  /*1b30*/  FLO.U32 R14, UR10 ;  /* 0x0000000a000e7d00 */ /* 0x000e3000080e0000 */
[----:B------:R-:W1:Y:S01]  /*1b40*/  POPC R12, UR10 ;  /* 0x0000000a000c7d09 */ /* 0x000e620008000000 */
[----:B0-----:R-:W-:Y:S01]  /*1b50*/  ISETP.EQ.U32.AND P1, PT, R14, R13, PT ;  /* 0x0000000d0e00720c */ /* 0x001fe20003f22070 */
[----:B-1----:R-:W-:-:S12]  /*1b60*/  IMAD R13, R12, UR9, RZ ;  /* 0x000000090c0d7c24 */ /* 0x002fd8000f8e02ff */
[----:B------:R-:W-:Y:S06]  /*1b70*/  @P1 MEMBAR.ALL.GPU ;  /* 0x0000000000001992 */ /* 0x000fec000000a000 */
[----:B------:R-:W-:-:S00]  /*1b80*/  @P1 ERRBAR ;  /* 0x00000000000019ab */ /* 0x000fc00000000000 */
[----:B------:R-:W-:Y:S06]  /*1b90*/  @P1 CGAERRBAR ;  /* 0x00000000000015ab */ /* 0x000fec0000000000 */
[----:B------:R-:W2:Y:S01]  /*1ba0*/  @P1 ATOM.E.ADD.STRONG.GPU PT, R13, desc[UR12][R8.64+0x4], R13 ;  /* 0x8000040d080d198a */ /* 0x000ea200081ef10c */
[----:B------:R-:W0:Y:S02]  /*1bb0*/  S2R R15, SR_LTMASK ;  /* 0x00000000000f7919 */ /* 0x000e240000003900 */
[----:B0-----:R-:W-:-:S06]  /*1bc0*/  LOP3.LUT R15, R15, UR10, RZ, 0xc0, !PT ;  /* 0x0000000a0f0f7c12 */ /* 0x001fcc000f8ec0ff */
[----:B------:R-:W0:Y:S01]  /*1bd0*/  POPC R15, R15 ;  /* 0x0000000f000f7309 */ /* 0x000e220000000000 */
[----:B--2---:R-:W0:Y:S02]  /*1be0*/  SHFL.IDX PT, R12, R13, R14, 0x1f ;  /* 0x00001f0e0d0c7589 */ /* 0x004e2400000e0000 */
[----:B0-----:R-:W-:-:S07]  /*1bf0*/  IMAD R12, R15, UR9, R12 ;  /* 0x000000090f0c7c24 */ /* 0x001fce000f8e020c */
.L_x_12:
[----:B------:R-:W2:Y:S04]  /*1c00*/  LD.E.STRONG.GPU R13, desc[UR12][R8.64+0x4] ;  /* 0x0000040c080d7980 */ /* 0x000ea8000c10f900 */
[----:B--2---:R-:W-:Y:S01]  /*1c10*/  CCTL.IVALL ;  /* 0x00000000ff00798f */ /* 0x004fe20002000000 */
[----:B------:R-:W-:Y:S05]  /*1c20*/  YIELD ;  /* 0x0000000000007946 */ /* 0x000fea0003800000 */
[----:B------:R-:W-:-:S04]  /*1c30*/  LOP3.LUT R13, R13, R12, RZ, 0x3c, !PT ;  /* 0x0000000c0d0d7212 */ /* 0x000fc800078e3cff */
[----:B------:R-:W-:-:S13]  /*1c40*/  ISETP.GT.AND P1, PT, R13, -0x1, PT ;  /* 0xffffffff0d00780c */ /* 0x000fda0003f24270 */
[----:B------:R-:W-:Y:S05]  /*1c50*/  @P1 BRA `(.L_x_12) ;  /* 0xfffffffc00e81947 */ /* 0x000fea000383ffff */
.L_x_11:
[----:B------:R-:W-:Y:S05]  /*1c60*/  BSYNC B0 ;  /* 0x0000000000007941 */ /* 0x000fea0003800000 */
.L_x_10:
[----:B------:R-:W-:-:S03]  /*1c70*/  UMOV UR10, 0xffffffff ;  /* 0xffffffff000a7882 */ /* 0x000fc60000000000 */
[----:B------:R-:W-:Y:S05]  /*1c80*/  BRA.DIV UR10, `(.L_x_13) ;  /* 0x000000220a8c7947 */ /* 0x000fea000b800000 */
[----:B------:R-:W-:Y:S06]  /*1c90*/  BAR.SYNC.DEFER_BLOCKING 0x0 ;  /* 0x0000000000007b1d */ /* 0x000fec0000010000 */
.L_x_49:
[----:B------:R-:W-:Y:S01]  /*1ca0*/  ISETP.GE.AND P1, PT, R5, R10, PT ;  /* 0x0000000a0500720c */ /* 0x000fe20003f26270 */
[----:B------:R-:W-:-:S12]  /*1cb0*/  BSSY.RECONVERGENT B0, `(.L_x_14) ;  /* 0x0000005000007945 */ /* 0x000fd80003800200 */
[----:B------:R-:W-:Y:S05]  /*1cc0*/  @P1 BRA `(.L_x_15) ;  /* 0x00000000000c1947 */ /* 0x000fea0003800000 */
[----:B------:R-:W-:-:S06]  /*1cd0*/  IMAD.WIDE.U32 R12, R10, 0x4, R6 ;  /* 0x000000040a0c7825 */ /* 0x000fcc00078e0006 */
[----:B------:R-:W2:Y:S02]  /*1ce0*/  LDG.E R13, desc[UR12][R12.64] ;  /* 0x0000000c0c0d7981 */ /* 0x000ea4000c1e1900 */
[----:B--2---:R-:W-:-:S07]  /*1cf0*/  IMAD.IADD R4, R4, 0x1, R13 ;  /* 0x0000000104047824 */ /* 0x004fce00078e020d */
.L_x_15:
[----:B------:R-:W-:Y:S05]  /*1d00*/  BSYNC.RECONVERGENT B0 ;  /* 0x0000000000007941 */ /* 0x000fea0003800200 */
.L_x_14:
[----:B------:R-:W-:-:S04]  /*1d10*/  UISETP.NE.U32.AND UP0, UPT, UR16, URZ, UPT ;  /* 0x000000ff1000728c */ /* 0x000fc8000bf05070 */
[----:B------:R-:W-:-:S09]  /*1d20*/  UISETP.NE.AND.EX UP0, UPT, UR17, URZ, UPT, UP0 ;  /* 0x000000ff1100728c */ /* 0x000fd2000bf05300 */
[----:B------:R-:W-:Y:S05]  /*1d30*/  BRA.U !UP0, `(.L_x_16) ;  /* 0x00000001088c7547 */ /* 0x000fea000b800000 */
[----:B------:R-:W-:-:S03]  /*1d40*/  UMOV UR10, 0xffffffff ;  /* 0xffffffff000a7882 */ /* 0x000fc60000000000 */
[----:B------:R-:W-:Y:S05]  /*1d50*/  BRA.DIV UR10, `(.L_x_17) ;  /* 0x000000220a887947 */ /* 0x000fea000b800000 */
[----:B------:R-:W-:Y:S06]  /*1d60*/  BAR.SYNC.DEFER_BLOCKING 0x0 ;  /* 0x0000000000007b1d */ /* 0x000fec0000010000 */
.L_x_52:
[----:B------:R-:W-:Y:S04]  /*1d70*/  BSSY B0, `(.L_x_18) ;  /* 0x0000017000007945 */ /* 0x000fe80003800000 */
[----:B------:R-:W-:Y:S05]  /*1d80*/  @P0 BRA `(.L_x_19) ;  /* 0x0000000000540947 */ /* 0x000fea0003800000 */
        /* <DEDUP_REMOVED lines=15> */
.L_x_20:
[----:B------:R-:W2:Y:S04]  /*1e80*/  LD.E.STRONG.GPU R13, desc[UR12][R8.64+0x4] ;  /* 0x0000040c080d7980 */ /* 0x000ea8000c10f900 */
[----:B--2---:R-:W-:Y:S01]  /*1e90*/  CCTL.IVALL ;  /* 0x00000000ff00798f */ /* 0x004fe20002000000 */
[----:B------:R-:W-:Y:S05]  /*1ea0*/  YIELD ;  /* 0x0000000000007946 */ /* 0x000fea0003800000 */
[----:B------:R-:W-:-:S04]  /*1eb0*/  LOP3.LUT R13, R13, R12, RZ, 0x3c, !PT ;  /* 0x0000000c0d0d7212 */ /* 0x000fc800078e3cff */
[----:B------:R-:W-:-:S13]  /*1ec0*/  ISETP.GT.AND P0, PT, R13, -0x1, PT ;  /* 0xffffffff0d00780c */ /* 0x000fda0003f04270 */
[----:B------:R-:W-:Y:S05]  /*1ed0*/  @P0 BRA `(.L_x_20) ;  /* 0xfffffffc00e80947 */ /* 0x000fea000383ffff */
.L_x_19:
[----:B------:R-:W-:Y:S05]  /*1ee0*/  BSYNC B0 ;  /* 0x0000000000007941 */ /* 0x000fea0003800000 */
.L_x_18:
[----:B------:R-:W-:-:S03]  /*1ef0*/  UMOV UR10, 0xffffffff ;  /* 0xffffffff000a7882 */ /* 0x000fc60000000000 */
[----:B------:R-:W-:Y:S05]  /*1f00*/  BRA.DIV UR10, `(.L_x_21) ;  /* 0x000000220a4c7947 */ /* 0x000fea000b800000 */
[----:B------:R-:W-:Y:S06]  /*1f10*/  BAR.SYNC.DEFER_BLOCKING 0x0 ;  /* 0x0000000000007b1d */ /* 0x000fec0000010000 */
.L_x_55:
[----:B------:R-:W-:-:S13]  /*1f20*/  ISETP.GE.U32.AND P0, PT, R10, 0x2, PT ;  /* 0x000000020a00780c */ /* 0x000fda0003f06070 */
[----:B------:R-:W-:Y:S05]  /*1f30*/  @!P0 EXIT ;  /* 0x000000000000894d */ /* 0x000fea0003800000 */
[----:B------:R1:W-:Y:S01]  /*1f40*/  STG.E desc[UR12][R6.64], R4 ;  /* 0x0000000406007986 */ /* 0x0003e2000c10190c */
[----:B------:R-:W-:Y:S01]  /*1f50*/  SHF.R.U32.HI R10, RZ, 0x1, R10 ;  /* 0x00000001ff0a7819 */ /* 0x000fe2000001160a */
[----:B------:R-:W-:Y:S06]  /*1f60*/  BRA `(.L_x_22) ;  /* 0xfffffff800c87947 */ /* 0x000fec000383ffff */
.L_x_16:
[----:B------:R-:W-:Y:S05]  /*1f70*/  BPT.TRAP 0x1 ;  /* 0x000000040000795c */ /* 0x000fea0000300000 */
.L_x_8:
[----:B------:R-:W-:Y:S05]  /*1f80*/  BPT.TRAP 0x1 ;  /* 0x000000040000795c */ /* 0x000fea0000300000 */
.L_x_0:
[----:B0-----:R-:W0:Y:S01]  /*1f90*/  S2R R5, SR_TID.Y ;  /* 0x0000000000057919 */ /* 0x001e220000002200 */
[----:B------:R-:W1:Y:S01]  /*1fa0*/  LDCU.64 UR30, c[0x0][0x3b0] ;  /* 0x00007600ff1e77ac */ /* 0x000e620008000a00 */
[----:B------:R-:W-:Y:S01]  /*1fb0*/  BSSY.RECONVERGENT B0, `(.L_x_23) ;  /* 0x0000168000007945 */ /* 0x000fe20003800200 */
[----:B------:R-:W-:Y:S01]  /*1fc0*/  IMAD.MOV.U32 R27, RZ, RZ, RZ ;  /* 0x000000ffff1b7224 */ /* 0x000fe200078e00ff */
[----:B------:R-:W0:Y:S01]  /*1fd0*/  S2R R6, SR_TID.Z ;  /* 0x0000000000067919 */ /* 0x000e220000002300 */
[----:B------:R-:W-:Y:S02]  /*1fe0*/  UIMAD UR9, UR6, UR8, UR7 ;  /* 0x00000008060972a4 */ /* 0x000fe4000f8e0207 */
[----:B------:R-:W-:Y:S01]  /*1ff0*/  UIMAD UR10, UR11, UR14, URZ ;  /* 0x0000000e0b0a72a4 */ /* 0x000fe2000f8e02ff */
[----:B------:R-:W2:Y:S01]  /*2000*/  S2R R4, SR_TID.X ;  /* 0x0000000000047919 */ /* 0x000ea20000002100 */
[----:B------:R-:W-:Y:S01]  /*2010*/  UIMAD UR9, UR9, UR4, UR5 ;  /* 0x00000004090972a4 */ /* 0x000fe2000f8e0205 */
[----:B------:R-:W3:Y:S01]  /*2020*/  LDCU UR32, c[0x0][0x394] ;  /* 0x00007280ff2077ac */ /* 0x000ee20008000800 */
[----:B------:R-:W4:Y:S01]  /*2030*/  LDCU UR15, c[0x0][0x394] ;  /* 0x00007280ff0f77ac */ /* 0x000f220008000800 */
[----:B------:R-:W0:Y:S01]  /*2040*/  LDCU.64 UR26, c[0x0][0x3c0] ;  /* 0x00007800ff1a77ac */ /* 0x000e220008000a00 */
[----:B------:R-:W0:Y:S01]  /*2050*/  LDCU.64 UR28, c[0x0][0x3c0] ;  /* 0x00007800ff1c77ac */ /* 0x000e220008000a00 */
[----:B------:R-:W0:Y:S01]  /*2060*/  LDCU.128 UR16, c[0x0][0x380] ;  /* 0x00007000ff1077ac */ /* 0x000e220008000c00 */
[----:B------:R-:W0:Y:S02]  /*2070*/  LDCU.128 UR20, c[0x0][0x380] ;  /* 0x00007000ff1477ac */ /* 0x000e240008000c00 */
[----:B0-----:R-:W-:-:S04]  /*2080*/  IMAD R5, R6, UR14, R5 ;  /* 0x0000000e06057c24 */ /* 0x001fc8000f8e0205 */
[----:B--2---:R-:W-:Y:S02]  /*2090*/  IMAD R5, R5, UR11, R4 ;  /* 0x0000000b05057c24 */ /* 0x004fe4000f8e0204 */
[----:B------:R-:W-:Y:S01]  /*20a0*/  IMAD R4, R0, UR10, RZ ;  /* 0x0000000a00047c24 */ /* 0x000fe2000f8e02ff */
[----:B------:R-:W0:Y:S03]  /*20b0*/  LDCU UR10, c[0x0][0x3b0] ;  /* 0x00007600ff0a77ac */ /* 0x000e260008000800 */
[----:B------:R-:W-:Y:S02]  /*20c0*/  IMAD R10, R4, UR9, R5 ;  /* 0x00000009040a7c24 */ /* 0x000fe4000f8e0205 */
[----:B-1----:R-:W-:-:S03]  /*20d0*/  IMAD.U32 R5, RZ, RZ, UR30 ;  /* 0x0000001eff057e24 */ /* 0x002fc6000f8e00ff */
[----:B------:R-:W-:Y:S02]  /*20e0*/  ISETP.GE.AND P0, PT, R10, UR31, PT ;  /* 0x0000001f0a007c0c */ /* 0x000fe4000bf06270 */
[----:B------:R-:W-:-:S11]  /*20f0*/  IADD3 R8, PT, PT, R5, 0x1, RZ ;  /* 0x0000000105087810 */ /* 0x000fd60007ffe0ff */
[----:B------:R-:W-:-:S05]  /*2100*/  @P0 IMAD.MOV R8, RZ, RZ, R5 ;  /* 0x000000ffff080224 */ /* 0x000fca00078e0205 */
[----:B------:R-:W-:-:S13]  /*2110*/  ISETP.GE.AND P1, PT, R8, 0x1, PT ;  /* 0x000000010800780c */ /* 0x000fda0003f26270 */
[----:B0--34-:R-:W-:Y:S05]  /*2120*/  @!P1 BRA `(.L_x_24) ;  /* 0x0000001400409947 */ /* 0x019fea0003800000 */
[----:B------:R-:W-:Y:S01]  /*2130*/  ISETP.GE.U32.AND P1, PT, R8, 0x4, PT ;  /* 0x000000040800780c */ /* 0x000fe20003f26070 */
[----:B------:R-:W-:Y:S01]  /*2140*/  BSSY.RECONVERGENT B1, `(.L_x_25) ;  /* 0x00000f5000017945 */ /* 0x000fe20003800200 */
[----:B------:R-:W-:Y:S01]  /*2150*/  VIMNMX R4, PT, PT, R10, UR31, PT ;  /* 0x0000001f0a047c48 */ /* 0x000fe2000bfe0100 */
[----:B------:R-:W-:Y:S01]  /*2160*/  IMAD.MOV.U32 R7, RZ, RZ, RZ ;  /* 0x000000ffff077224 */ /* 0x000fe200078e00ff */
[----:B------:R-:W-:Y:S01]  /*2170*/  LOP3.LUT R6, R8, 0x3, RZ, 0xc0, !PT ;  /* 0x0000000308067812 */ /* 0x000fe200078ec0ff */
[----:B------:R-:W-:-:S08]  /*2180*/  IMAD.MOV.U32 R27, RZ, RZ, RZ ;  /* 0x000000ffff1b7224 */ /* 0x000fd000078e00ff */
[----:B------:R-:W-:Y:S05]  /*2190*/  @!P1 BRA `(.L_x_26) ;  /* 0x0000000c00bc9947 */ /* 0x000fea0003800000 */
[----:B------:R-:W-:Y:S01]  /*21a0*/  IABS R7, R3 ;  /* 0x0000000300077213 */ /* 0x000fe20000000000 */
[----:B------:R-:W0:Y:S01]  /*21b0*/  LDCU UR9, c[0x0][0x3c8] ;  /* 0x00007900ff0977ac */ /* 0x000e220008000800 */
[----:B------:R-:W-:Y:S01]  /*21c0*/  IMAD R10, R10, R5, R4 ;  /* 0x000000050a0a7224 */ /* 0x000fe200078e0204 */
[----:B------:R-:W-:Y:S01]  /*21d0*/  LOP3.LUT R4, R8, 0x7ffffffc, RZ, 0xc0, !PT ;  /* 0x7ffffffc08047812 */ /* 0x000fe200078ec0ff */
[----:B------:R-:W1:Y:S01]  /*21e0*/  I2F.RP R11, R7 ;  /* 0x00000007000b7306 */ /* 0x000e620000209400 */
[----:B------:R-:W-:Y:S01]  /*21f0*/  IMAD.MOV.U32 R8, RZ, RZ, RZ ;  /* 0x000000ffff087224 */ /* 0x000fe200078e00ff */
[----:B------:R-:W-:Y:S01]  /*2200*/  BSSY.RECONVERGENT B2, `(.L_x_27) ;  /* 0x00000e7000027945 */ /* 0x000fe20003800200 */
[----:B------:R-:W-:Y:S02]  /*2210*/  IMAD.MOV.U32 R27, RZ, RZ, RZ ;  /* 0x000000ffff1b7224 */ /* 0x000fe400078e00ff */
[----:B------:R-:W-:-:S03]  /*2220*/  IMAD.MOV R4, RZ, RZ, -R4 ;  /* 0x000000ffff047224 */ /* 0x000fc600078e0a04 */
[----:B-1----:R-:W1:Y:S01]  /*2230*/  MUFU.RCP R11, R11 ;  /* 0x0000000b000b7308 */ /* 0x002e620000001000 */
[----:B0-----:R-:W-:-:S05]  /*2240*/  IMAD R10, R3, UR9, R10 ;  /* 0x00000009030a7c24 */ /* 0x001fca000f8e020a */
[----:B------:R-:W-:Y:S01]  /*2250*/  IADD3 R20, PT, PT, R10, 0x3, RZ ;  /* 0x000000030a147810 */ /* 0x000fe20007ffe0ff */
[----:B-1----:R-:W-:-:S04]  /*2260*/  VIADD R12, R11, 0xffffffe ;  /* 0x0ffffffe0b0c7836 */ /* 0x002fc80000000000 */
[----:B------:R-:W0:Y:S02]  /*2270*/  F2I.FTZ.U32.TRUNC.NTZ R9, R12 ;  /* 0x0000000c00097305 */ /* 0x000e24000021f000 */
[----:B0-----:R-:W-:-:S04]  /*2280*/  IMAD.MOV R14, RZ, RZ, -R9 ;  /* 0x000000ffff0e7224 */ /* 0x001fc800078e0a09 */
[----:B------:R-:W-:-:S04]  /*2290*/  IMAD R5, R14, R7, RZ ;  /* 0x000000070e057224 */ /* 0x000fc800078e02ff */
[----:B------:R-:W-:Y:S01]  /*22a0*/  IMAD.HI.U32 R8, R9, R5, R8 ;  /* 0x0000000509087227 */ /* 0x000fe200078e0008 */
[----:B------:R-:W-:-:S07]  /*22b0*/  SHF.R.S32.HI R9, RZ, 0x1f, R2 ;  /* 0x0000001fff097819 */ /* 0x000fce0000011402 */
.L_x_28:
[----:B------:R-:W-:Y:S01]  /*22c0*/  VIADD R12, R20, 0xfffffffd ;  /* 0xfffffffd140c7836 */ /* 0x000fe20000000000 */
[-C--:B------:R-:W-:Y:S01]  /*22d0*/  IABS R2, R3.reuse ;  /* 0x0000000300027213 */ /* 0x080fe20000000000 */
[----:B------:R-:W0:Y:S01]  /*22e0*/  LDC.64 R10, c[0x0][0x380] ;  /* 0x0000e000ff0a7b82 */ /* 0x000e220000000a00 */
[-C--:B------:R-:W-:Y:S02]  /*22f0*/  IABS R21, R3.reuse ;  /* 0x0000000300157213 */ /* 0x080fe40000000000 */
[----:B------:R-:W-:Y:S01]  /*2300*/  IABS R5, R12 ;  /* 0x0000000c00057213 */ /* 0x000fe20000000000 */
[----:B------:R-:W-:Y:S01]  /*2310*/  IMAD.MOV R23, RZ, RZ, -R2 ;  /* 0x000000ffff177224 */ /* 0x000fe200078e0a02 */
[----:B------:R-:W-:-:S03]  /*2320*/  LOP3.LUT R24, RZ, R3, RZ, 0x33, !PT ;  /* 0x00000003ff187212 */ /* 0x000fc600078e33ff */
[----:B------:R-:W-:-:S04]  /*2330*/  IMAD.HI.U32 R8, R8, R5, RZ ;  /* 0x0000000508087227 */ /* 0x000fc800078e00ff */
[----:B------:R-:W-:-:S05]  /*2340*/  IMAD R2, R8, R23, R5 ;  /* 0x0000001708027224 */ /* 0x000fca00078e0205 */
[----:B------:R-:W-:-:S13]  /*2350*/  ISETP.GT.U32.AND P2, PT, R7, R2, PT ;  /* 0x000000020700720c */ /* 0x000fda0003f44070 */
[----:B------:R-:W-:Y:S02]  /*2360*/  @!P2 IMAD.IADD R2, R2, 0x1, -R21 ;  /* 0x000000010202a824 */ /* 0x000fe400078e0a15 */
[----:B------:R-:W-:-:S03]  /*2370*/  @!P2 VIADD R8, R8, 0x1 ;  /* 0x000000010808a836 */ /* 0x000fc60000000000 */
[----:B------:R-:W-:Y:S02]  /*2380*/  ISETP.GE.U32.AND P1, PT, R2, R7, PT ;  /* 0x000000070200720c */ /* 0x000fe40003f26070 */
[----:B------:R-:W-:-:S04]  /*2390*/  LOP3.LUT R2, R12, R3, RZ, 0x3c, !PT ;  /* 0x000000030c027212 */ /* 0x000fc800078e3cff */
[----:B------:R-:W-:Y:S01]  /*23a0*/  ISETP.GE.AND P3, PT, R2, RZ, PT ;  /* 0x000000ff0200720c */ /* 0x000fe20003f66270 */
[----:B------:R-:W-:-:S06]  /*23b0*/  IMAD.U32 R2, RZ, RZ, UR15 ;  /* 0x0000000fff027e24 */ /* 0x000fcc000f8e00ff */
[----:B------:R-:W-:Y:S01]  /*23c0*/  @P1 VIADD R8, R8, 0x1 ;  /* 0x0000000108081836 */ /* 0x000fe20000000000 */
[----:B------:R-:W-:-:S05]  /*23d0*/  ISETP.NE.AND P1, PT, R3, RZ, PT ;  /* 0x000000ff0300720c */ /* 0x000fca0003f25270 */
[----:B------:R-:W-:-:S05]  /*23e0*/  @!P3 IMAD.MOV R8, RZ, RZ, -R8 ;  /* 0x000000ffff08b224 */ /* 0x000fca00078e0a08 */
[----:B------:R-:W-:-:S05]  /*23f0*/  SEL R5, R24, R8, !P1 ;  /* 0x0000000818057207 */ /* 0x000fca0004800000 */
[----:B------:R-:W-:Y:S02]  /*2400*/  IMAD.MOV R8, RZ, RZ, -R5 ;  /* 0x000000ffff087224 */ /* 0x000fe400078e0a05 */
[----:B------:R-:W-:Y:S02]  /*2410*/  IMAD R5, R5, R2, R2 ;  /* 0x0000000205057224 */ /* 0x000fe400078e0202 */
[----:B------:R-:W-:-:S05]  /*2420*/  IMAD R8, R3, R8, R12 ;  /* 0x0000000803087224 */ /* 0x000fca00078e020c */
[CC--:B------:R-:W-:Y:S02]  /*2430*/  IADD3 R25, P2, PT, R8.reuse, R5.reuse, RZ ;  /* 0x0000000508197210 */ /* 0x0c0fe40007f5e0ff */
[----:B------:R-:W-:Y:S02]  /*2440*/  SHF.R.S32.HI R12, RZ, 0x1f, R8 ;  /* 0x0000001fff0c7819 */ /* 0x000fe40000011408 */
[C---:B------:R-:W-:Y:S01]  /*2450*/  IADD3 R13, P3, PT, R25.reuse, R2, RZ ;  /* 0x00000002190d7210 */ /* 0x040fe20007f7e0ff */
[----:B------:R-:W-:Y:S01]  /*2460*/  IMAD.SHL.U32 R7, R25, 0x8, RZ ;  /* 0x0000000819077824 */ /* 0x000fe200078e00ff */
[----:B------:R-:W-:Y:S02]  /*2470*/  LEA.HI.X.SX32 R12, R5, R12, 0x1, P2 ;  /* 0x0000000c050c7211 */ /* 0x000fe400010f0eff */
[----:B------:R-:W-:Y:S02]  /*2480*/  IADD3 R17, PT, PT, R8, R5, RZ ;  /* 0x0000000508117210 */ /* 0x000fe40007ffe0ff */
[--C-:B------:R-:W-:Y:S01]  /*2490*/  SHF.L.U64.HI R5, R25, 0x3, R12.reuse ;  /* 0x0000000319057819 */ /* 0x100fe2000001020c */
[----:B------:R-:W-:Y:S01]  /*24a0*/  IMAD.X R8, R9, 0x1, R12, P3 ;  /* 0x0000000109087824 */ /* 0x000fe200018e060c */
[----:B------:R-:W-:Y:S01]  /*24b0*/  IADD3 R14, P2, PT, R7, UR16, RZ ;  /* 0x00000010070e7c10 */ /* 0x000fe2000ff5e0ff */
[----:B0-----:R-:W-:Y:S01]  /*24c0*/  IMAD.WIDE R16, R17, 0x8, R10 ;  /* 0x0000000811107825 */ /* 0x001fe200078e020a */
[----:B------:R-:W-:-:S02]  /*24d0*/  LEA R18, P3, R13, UR16, 0x3 ;  /* 0x000000100d127c11 */ /* 0x000fc4000f8618ff */
[----:B------:R-:W-:Y:S02]  /*24e0*/  IADD3.X R15, PT, PT, R5, UR17, RZ, P2, !PT ;  /* 0x00000011050f7c10 */ /* 0x000fe400097fe4ff */
[----:B------:R-:W-:Y:S01]  /*24f0*/  LEA.HI.X R19, R13, UR17, R8, 0x3, P3 ;  /* 0x000000110d137c11 */ /* 0x000fe200098f1c08 */
[----:B------:R-:W2:Y:S01]  /*2500*/  LDG.E.64 R16, desc[UR12][R16.64] ;  /* 0x0000000c10107981 */ /* 0x000ea2000c1e1b00 */
[----:B------:R-:W-:-:S03]  /*2510*/  IADD3 R8, P2, PT, R25, -R2, RZ ;  /* 0x8000000219087210 */ /* 0x000fc60007f5e0ff */
[----:B------:R-:W2:Y:S02]  /*2520*/  LDG.E.64 R28, desc[UR12][R14.64+0x10] ;  /* 0x0000100c0e1c7981 */ /* 0x000ea4000c1e1b00 */
[----:B------:R-:W-:Y:S01]  /*2530*/  IMAD.X R13, R12, 0x1, ~R9, P2 ;  /* 0x000000010c0d7824 */ /* 0x000fe200010e0e09 */
[C---:B------:R-:W-:Y:S01]  /*2540*/  LEA R12, P2, R8.reuse, UR16, 0x3 ;  /* 0x00000010080c7c11 */ /* 0x040fe2000f8418ff */
[----:B------:R-:W3:Y:S03]  /*2550*/  LDG.E.64 R18, desc[UR12][R18.64+0x8] ;  /* 0x0000080c12127981 */ /* 0x000ee6000c1e1b00 */
[----:B------:R-:W-:-:S06]  /*2560*/  LEA.HI.X R13, R8, UR17, R13, 0x3, P2 ;  /* 0x00000011080d7c11 */ /* 0x000fcc00090f1c0d */
[----:B------:R-:W4:Y:S01]  /*2570*/  LDG.E.64 R12, desc[UR12][R12.64+0x8] ;  /* 0x0000080c0c0c7981 */ /* 0x000f22000c1e1b00 */
[----:B--2---:R-:W-:-:S08]  /*2580*/  DADD R16, R28, R16 ;  /* 0x000000001c107229 */ /* 0x004fd00000000010 */
[----:B---3--:R-:W-:-:S08]  /*2590*/  DADD R28, R16, R18 ;  /* 0x00000000101c7229 */ /* 0x008fd00000000012 */
[----:B----4-:R-:W-:Y:S01]  /*25a0*/  DADD R12, R28, R12 ;  /* 0x000000001c0c7229 */ /* 0x010fe2000000000c */
[----:B------:R-:W-:-:S04]  /*25b0*/  IADD3 R28, P2, PT, R7, UR18, RZ ;  /* 0x00000012071c7c10 */ /* 0x000fc8000ff5e0ff */
[----:B------:R-:W-:-:S03]  /*25c0*/  IADD3.X R29, PT, PT, R5, UR19, RZ, P2, !PT ;  /* 0x00000013051d7c10 */ /* 0x000fc600097fe4ff */
[----:B------:R-:W-:-:S07]  /*25d0*/  DMUL R16, R12, 0.25 ;  /* 0x3fd000000c107828 */ /* 0x000fce0000000000 */
[----:B------:R0:W-:Y:S04]  /*25e0*/  STG.E.64 desc[UR12][R28.64+0x8], R16 ;  /* 0x000008101c007986 */ /* 0x0001e8000c101b0c */
[----:B------:R-:W2:Y:S01]  /*25f0*/  LDG.E.64 R14, desc[UR12][R14.64+0x8] ;  /* 0x0000080c0e0e7981 */ /* 0x000ea2000c1e1b00 */
[----:B------:R-:W1:Y:S08]  /*2600*/  I2F.RP R7, R21 ;  /* 0x0000001500077306 */ /* 0x000e700000209400 */
[----:B-1----:R-:W1:Y:S02]  /*2610*/  MUFU.RCP R7, R7 ;  /* 0x0000000700077308 */ /* 0x002e640000001000 */
[----:B-1----:R-:W-:-:S06]  /*2620*/  VIADD R13, R7, 0xffffffe ;  /* 0x0ffffffe070d7836 */ /* 0x002fcc0000000000 */
[----:B------:R-:W1:Y:S01]  /*2630*/  F2I.FTZ.U32.TRUNC.NTZ R13, R13 ;  /* 0x0000000d000d7305 */ /* 0x000e62000021f000 */
[----:B------:R-:W-:Y:S02]  /*2640*/  VIADD R18, R20, 0xfffffffe ;  /* 0xfffffffe14127836 */ /* 0x000fe40000000000 */
[----:B------:R-:W-:-:S03]  /*2650*/  IMAD.MOV.U32 R12, RZ, RZ, RZ ;  /* 0x000000ffff0c7224 */ /* 0x000fc600078e00ff */
[----:B------:R-:W-:Y:S01]  /*2660*/  IABS R19, R18 ;  /* 0x0000001200137213 */ /* 0x000fe20000000000 */
[----:B-1----:R-:W-:-:S04]  /*2670*/  IMAD.MOV R8, RZ, RZ, -R13 ;  /* 0x000000ffff087224 */ /* 0x002fc800078e0a0d */
[----:B------:R-:W-:-:S04]  /*2680*/  IMAD R5, R8, R21, RZ ;  /* 0x0000001508057224 */ /* 0x000fc800078e02ff */
[----:B------:R-:W-:-:S04]  /*2690*/  IMAD.HI.U32 R8, R13, R5, R12 ;  /* 0x000000050d087227 */ /* 0x000fc800078e000c */
[----:B------:R-:W-:-:S04]  /*26a0*/  IMAD.MOV.U32 R5, RZ, RZ, R19 ;  /* 0x000000ffff057224 */ /* 0x000fc800078e0013 */
[----:B------:R-:W-:-:S04]  /*26b0*/  IMAD.HI.U32 R12, R8, R5, RZ ;  /* 0x00000005080c7227 */ /* 0x000fc800078e00ff */
[----:B------:R-:W-:Y:S02]  /*26c0*/  IMAD R22, R12, R23, R5 ;  /* 0x000000170c167224 */ /* 0x000fe400078e0205 */
[----:B------:R-:W-:-:S05]  /*26d0*/  IMAD.MOV.U32 R7, RZ, RZ, R21 ;  /* 0x000000ffff077224 */ /* 0x000fca00078e0015 */
[----:B------:R-:W-:Y:S02]  /*26e0*/  ISETP.GT.U32.AND P3, PT, R7, R22, PT ;  /* 0x000000160700720c */ /* 0x000fe40003f64070 */
[----:B------:R-:W-:-:S11]  /*26f0*/  LOP3.LUT R5, R18, R3, RZ, 0x3c, !PT ;  /* 0x0000000312057212 */ /* 0x000fd600078e3cff */
[----:B------:R-:W-:Y:S01]  /*2700*/  @!P3 IMAD.IADD R22, R22, 0x1, -R21 ;  /* 0x000000011616b824 */ /* 0x000fe200078e0a15 */
[----:B------:R-:W-:-:S04]  /*2710*/  ISETP.GE.AND P4, PT, R5, RZ, PT ;  /* 0x000000ff0500720c */ /* 0x000fc80003f86270 */
[----:B------:R-:W-:Y:S02]  /*2720*/  ISETP.GE.U32.AND P2, PT, R22, R7, PT ;  /* 0x000000071600720c */ /* 0x000fe40003f46070 */
[----:B------:R-:W-:-:S11]  /*2730*/  @!P3 IADD3 R12, PT, PT, R12, 0x1, RZ ;  /* 0x000000010c0cb810 */ /* 0x000fd60007ffe0ff */
[----:B------:R-:W-:-:S04]  /*2740*/  @P2 VIADD R12, R12, 0x1 ;  /* 0x000000010c0c2836 */ /* 0x000fc80000000000 */
[----:B------:R-:W-:-:S05]  /*2750*/  @!P4 IMAD.MOV R12, RZ, RZ, -R12 ;  /* 0x000000ffff0cc224 */ /* 0x000fca00078e0a0c */
[----:B------:R-:W-:-:S05]  /*2760*/  SEL R5, R24, R12, !P1 ;  /* 0x0000000c18057207 */ /* 0x000fca0004800000 */
[----:B------:R-:W-:Y:S02]  /*2770*/  IMAD.MOV R12, RZ, RZ, -R5 ;  /* 0x000000ffff0c7224 */ /* 0x000fe400078e0a05 */
[----:B------:R-:W-:Y:S02]  /*2780*/  IMAD R13, R5, R2, R2 ;  /* 0x00000002050d7224 */ /* 0x000fe400078e0202 */
[----:B------:R-:W-:-:S05]  /*2790*/  IMAD R18, R3, R12, R18 ;  /* 0x0000000c03127224 */ /* 0x000fca00078e0212 */
[----:B------:R-:W-:Y:S02]  /*27a0*/  IADD3 R5, P2, PT, R18, R13, RZ ;  /* 0x0000000d12057210 */ /* 0x000fe40007f5e0ff */
[----:B------:R-:W-:-:S03]  /*27b0*/  SHF.R.S32.HI R26, RZ, 0x1f, R18 ;  /* 0x0000001fff1a7819 */ /* 0x000fc60000011412 */
[----:B------:R-:W-:Y:S01]  /*27c0*/  IMAD.SHL.U32 R25, R5, 0x8, RZ ;  /* 0x0000000805197824 */ /* 0x000fe200078e00ff */
[----:B------:R-:W-:Y:S01]  /*27d0*/  LEA.HI.X.SX32 R26, R13, R26, 0x1, P2 ;  /* 0x0000001a0d1a7211 */ /* 0x000fe200010f0eff */
[----:B0-----:R-:W-:-:S03]  /*27e0*/  IMAD.IADD R29, R18, 0x1, R13 ;  /* 0x00000001121d7824 */ /* 0x001fc600078e020d */
[----:B------:R-:W-:Y:S02]  /*27f0*/  SHF.L.U64.HI R22, R5, 0x3, R26 ;  /* 0x0000000305167819 */ /* 0x000fe4000001021a */
[----:B------:R-:W-:Y:S01]  /*2800*/  IADD3 R12, P2, PT, R25, UR16, RZ ;  /* 0x00000010190c7c10 */ /* 0x000fe2000ff5e0ff */
[----:B------:R-:W-:-:S03]  /*2810*/  IMAD.WIDE R28, R29, 0x8, R10 ;  /* 0x000000081d1c7825 */ /* 0x000fc600078e020a */
[----:B------:R-:W-:-:S05]  /*2820*/  IADD3.X R13, PT, PT, R22, UR17, RZ, P2, !PT ;  /* 0x00000011160d7c10 */ /* 0x000fca00097fe4ff */
[----:B------:R-:W3:Y:S01]  /*2830*/  LDG.E.64 R18, desc[UR12][R12.64+0x10] ;  /* 0x0000100c0c127981 */ /* 0x000ee2000c1e1b00 */
[----:B--2---:R-:W-:-:S03]  /*2840*/  DADD R14, -R16, R14 ;  /* 0x00000000100e7229 */ /* 0x004fc6000000010e */
[----:B------:R-:W3:Y:S05]  /*2850*/  LDG.E.64 R16, desc[UR12][R28.64] ;  /* 0x0000000c1c107981 */ /* 0x000eea000c1e1b00 */
[----:B------:R-:W-:Y:S01]  /*2860*/  DSETP.GT.AND P2, PT, |R14|, UR26, PT ;  /* 0x0000001a0e007e2a */ /* 0x000fe2000bf44200 */
[----:B------:R-:W-:Y:S01]  /*2870*/  IADD3 R15, P3, PT, R5, R2, RZ ;  /* 0x00000002050f7210 */ /* 0x000fe20007f7e0ff */
[----:B---3--:R-:W-:Y:S01]  /*2880*/  DADD R16, R18, R16 ;  /* 0x0000000012107229 */ /* 0x008fe20000000010 */
[----:B------:R-:W-:-:S11]  /*2890*/  VIADD R18, R27, 0x1 ;  /* 0x000000011b127836 */ /* 0x000fd60000000000 */
[----:B------:R-:W-:Y:S01]  /*28a0*/  @!P2 IMAD.MOV R18, RZ, RZ, R27 ;  /* 0x000000ffff12a224 */ /* 0x000fe200078e021b */
[----:B------:R-:W-:Y:S01]  /*28b0*/  LEA R14, P2, R15, UR16, 0x3 ;  /* 0x000000100f0e7c11 */ /* 0x000fe2000f8418ff */
[----:B------:R-:W-:-:S05]  /*28c0*/  IMAD.X R19, R9, 0x1, R26, P3 ;  /* 0x0000000109137824 */ /* 0x000fca00018e061a */
[----:B------:R-:W-:Y:S02]  /*28d0*/  LEA.HI.X R15, R15, UR17, R19, 0x3, P2 ;  /* 0x000000110f0f7c11 */ /* 0x000fe400090f1c13 */
[----:B------:R-:W-:-:S04]  /*28e0*/  IADD3 R5, P2, PT, R5, -R2, RZ ;  /* 0x8000000205057210 */ /* 0x000fc80007f5e0ff */
[----:B------:R-:W2:Y:S01]  /*28f0*/  LDG.E.64 R14, desc[UR12][R14.64+0x8] ;  /* 0x0000080c0e0e7981 */ /* 0x000ea2000c1e1b00 */
[----:B------:R-:W-:Y:S01]  /*2900*/  IMAD.X R26, R26, 0x1, ~R9, P2 ;  /* 0x000000011a1a7824 */ /* 0x000fe200010e0e09 */
[----:B------:R-:W-:-:S04]  /*2910*/  LEA R28, P2, R5, UR16, 0x3 ;  /* 0x00000010051c7c11 */ /* 0x000fc8000f8418ff */
[----:B------:R-:W-:-:S06]  /*2920*/  LEA.HI.X R29, R5, UR17, R26, 0x3, P2 ;  /* 0x00000011051d7c11 */ /* 0x000fcc00090f1c1a */
[----:B------:R-:W3:Y:S01]  /*2930*/  LDG.E.64 R28, desc[UR12][R28.64+0x8] ;  /* 0x0000080c1c1c7981 */ /* 0x000ee2000c1e1b00 */
[----:B------:R-:W-:-:S04]  /*2940*/  IADD3 R19, PT, PT, R20, -0x1, RZ ;  /* 0xffffffff14137810 */ /* 0x000fc80007ffe0ff */
[----:B------:R-:W-:Y:S01]  /*2950*/  IABS R5, R19 ;  /* 0x0000001300057213 */ /* 0x000fe20000000000 */
[----:B--2---:R-:W-:-:S08]  /*2960*/  DADD R16, R16, R14 ;  /* 0x0000000010107229 */ /* 0x004fd0000000000e */
[----:B---3--:R-:W-:Y:S01]  /*2970*/  DADD R26, R16, R28 ;  /* 0x00000000101a7229 */ /* 0x008fe2000000001c */
[----:B------:R-:W-:-:S04]  /*2980*/  IADD3 R16, P2, PT, R25, UR18, RZ ;  /* 0x0000001219107c10 */ /* 0x000fc8000ff5e0ff */
[----:B------:R-:W-:-:S03]  /*2990*/  IADD3.X R17, PT, PT, R22, UR19, RZ, P2, !PT ;  /* 0x0000001316117c10 */ /* 0x000fc600097fe4ff */
[----:B------:R-:W-:-:S07]  /*29a0*/  DMUL R26, R26, 0.25 ;  /* 0x3fd000001a1a7828 */ /* 0x000fce0000000000 */
[----:B------:R0:W-:Y:S04]  /*29b0*/  STG.E.64 desc[UR12][R16.64+0x8], R26 ;  /* 0x0000081a10007986 */ /* 0x0001e8000c101b0c */
[----:B------:R-:W2:Y:S01]  /*29c0*/  LDG.E.64 R12, desc[UR12][R12.64+0x8] ;  /* 0x0000080c0c0c7981 */ /* 0x000ea2000c1e1b00 */
        /* <DEDUP_REMOVED lines=18> */
[----:B------:R-:W-:-:S03]  /*2af0*/  IMAD.IADD R15, R14, 0x1, R15 ;  /* 0x000000010e0f7824 */ /* 0x000fc600078e020f */
[----:B------:R-:W-:Y:S02]  /*2b00*/  SHF.L.U64.HI R19, R25, 0x3, R22 ;  /* 0x0000000319137819 */ /* 0x000fe40000010216 */
[----:B0-----:R-:W-:-:S04]  /*2b10*/  IADD3 R16, P2, PT, R5, UR16, RZ ;  /* 0x0000001005107c10 */ /* 0x001fc8000ff5e0ff */
[----:B------:R-:W-:Y:S01]  /*2b20*/  IADD3.X R17, PT, PT, R19, UR17, RZ, P2, !PT ;  /* 0x0000001113117c10 */ /* 0x000fe200097fe4ff */
[----:B--2---:R-:W-:Y:S01]  /*2b30*/  DADD R26, -R26, R12 ;  /* 0x000000001a1a7229 */ /* 0x004fe2000000010c */
[----:B------:R-:W-:-:S03]  /*2b40*/  IMAD.WIDE R12, R15, 0x8, R10 ;  /* 0x000000080f0c7825 */ /* 0x000fc600078e020a */
[----:B------:R-:W2:Y:S04]  /*2b50*/  LDG.E.64 R14, desc[UR12][R16.64+0x10] ;  /* 0x0000100c100e7981 */ /* 0x000ea8000c1e1b00 */
[----:B------:R-:W2:Y:S01]  /*2b60*/  LDG.E.64 R12, desc[UR12][R12.64] ;  /* 0x0000000c0c0c7981 */ /* 0x000ea2000c1e1b00 */
[----:B------:R-:W-:Y:S01]  /*2b70*/  DSETP.GT.AND P2, PT, |R26|, UR26, PT ;  /* 0x0000001a1a007e2a */ /* 0x000fe2000bf44200 */
[----:B------:R-:W-:Y:S01]  /*2b80*/  IADD3 R27, P3, PT, R25, R2, RZ ;  /* 0x00000002191b7210 */ /* 0x000fe20007f7e0ff */
[----:B------:R-:W-:-:S12]  /*2b90*/  VIADD R28, R18, 0x1 ;  /* 0x00000001121c7836 */ /* 0x000fd80000000000 */
[----:B------:R-:W-:Y:S01]  /*2ba0*/  @!P2 IADD3 R28, PT, PT, R18, RZ, RZ ;  /* 0x000000ff121ca210 */ /* 0x000fe20007ffe0ff */
[----:B------:R-:W-:Y:S01]  /*2bb0*/  IMAD.X R18, R9, 0x1, R22, P3 ;  /* 0x0000000109127824 */ /* 0x000fe200018e0616 */
[----:B------:R-:W-:-:S04]  /*2bc0*/  LEA R26, P2, R27, UR16, 0x3 ;  /* 0x000000101b1a7c11 */ /* 0x000fc8000f8418ff */
[----:B------:R-:W-:Y:S02]  /*2bd0*/  LEA.HI.X R27, R27, UR17, R18, 0x3, P2 ;  /* 0x000000111b1b7c11 */ /* 0x000fe400090f1c12 */
[----:B------:R-:W-:-:S04]  /*2be0*/  IADD3 R25, P2, PT, R25, -R2, RZ ;  /* 0x8000000219197210 */ /* 0x000fc80007f5e0ff */
[----:B------:R-:W3:Y:S01]  /*2bf0*/  LDG.E.64 R26, desc[UR12][R26.64+0x8] ;  /* 0x0000080c1a1a7981 */ /* 0x000ee2000c1e1b00 */
[----:B------:R-:W-:Y:S01]  /*2c00*/  IMAD.X R22, R22, 0x1, ~R9, P2 ;  /* 0x0000000116167824 */ /* 0x000fe200010e0e09 */
[----:B--2---:R-:W-:Y:S01]  /*2c10*/  DADD R14, R14, R12 ;  /* 0x000000000e0e7229 */ /* 0x004fe2000000000c */
[----:B------:R-:W-:-:S04]  /*2c20*/  LEA R12, P2, R25, UR16, 0x3 ;  /* 0x00000010190c7c11 */ /* 0x000fc8000f8418ff */
[----:B------:R-:W-:-:S06]  /*2c30*/  LEA.HI.X R13, R25, UR17, R22, 0x3, P2 ;  /* 0x00000011190d7c11 */ /* 0x000fcc00090f1c16 */
[----:B------:R-:W2:Y:S01]  /*2c40*/  LDG.E.64 R12, desc[UR12][R12.64+0x8] ;  /* 0x0000080c0c0c7981 */ /* 0x000ea2000c1e1b00 */
[----:B------:R-:W-:-:S05]  /*2c50*/  IABS R25, R20 ;  /* 0x0000001400197213 */ /* 0x000fca0000000000 */
[----:B------:R-:W-:-:S04]  /*2c60*/  IMAD.HI.U32 R18, R8, R25, RZ ;  /* 0x0000001908127227 */ /* 0x000fc800078e00ff */
[----:B------:R-:W-:-:S05]  /*2c70*/  IMAD R22, R18, R23, R25 ;  /* 0x0000001712167224 */ /* 0x000fca00078e0219 */
[----:B------:R-:W-:-:S13]  /*2c80*/  ISETP.GT.U32.AND P3, PT, R7, R22, PT ;  /* 0x000000160700720c */ /* 0x000fda0003f64070 */
[----:B------:R-:W-:Y:S01]  /*2c90*/  @!P3 IMAD.IADD R22, R22, 0x1, -R21 ;  /* 0x000000011616b824 */ /* 0x000fe200078e0a15 */
[----:B------:R-:W-:-:S04]  /*2ca0*/  LOP3.LUT R21, R20, R3, RZ, 0x3c, !PT ;  /* 0x0000000314157212 */ /* 0x000fc800078e3cff */
[----:B------:R-:W-:Y:S02]  /*2cb0*/  ISETP.GE.U32.AND P2, PT, R22, R7, PT ;  /* 0x000000071600720c */ /* 0x000fe40003f46070 */
[----:B------:R-:W-:Y:S01]  /*2cc0*/  ISETP.GE.AND P4, PT, R21, RZ, PT ;  /* 0x000000ff1500720c */ /* 0x000fe20003f86270 */
[----:B------:R-:W-:-:S10]  /*2cd0*/  @!P3 VIADD R18, R18, 0x1 ;  /* 0x000000011212b836 */ /* 0x000fd40000000000 */
[----:B------:R-:W-:-:S04]  /*2ce0*/  @P2 VIADD R18, R18, 0x1 ;  /* 0x0000000112122836 */ /* 0x000fc80000000000 */
[----:B------:R-:W-:-:S05]  /*2cf0*/  @!P4 IMAD.MOV R18, RZ, RZ, -R18 ;  /* 0x000000ffff12c224 */ /* 0x000fca00078e0a12 */
[----:B------:R-:W-:Y:S01]  /*2d00*/  SEL R21, R24, R18, !P1 ;  /* 0x0000001218157207 */ /* 0x000fe20004800000 */
[----:B---3--:R-:W-:-:S04]  /*2d10*/  DADD R14, R14, R26 ;  /* 0x000000000e0e7229 */ /* 0x008fc8000000001a */
[----:B------:R-:W-:Y:S02]  /*2d20*/  IMAD.MOV R18, RZ, RZ, -R21 ;  /* 0x000000ffff127224 */ /* 0x000fe400078e0a15 */
[----:B------:R-:W-:Y:S02]  /*2d30*/  IMAD R23, R21, R2, R2 ;  /* 0x0000000215177224 */ /* 0x000fe400078e0202 */
[----:B------:R-:W-:-:S05]  /*2d40*/  IMAD R18, R3, R18, R20 ;  /* 0x0000001203127224 */ /* 0x000fca00078e0214 */
[----:B------:R-:W-:Y:S02]  /*2d50*/  IADD3 R21, P1, PT, R18, R23, RZ ;  /* 0x0000001712157210 */ /* 0x000fe40007f3e0ff */
[----:B------:R-:W-:-:S03]  /*2d60*/  SHF.R.S32.HI R24, RZ, 0x1f, R18 ;  /* 0x0000001fff187819 */ /* 0x000fc60000011412 */
[----:B------:R-:W-:Y:S01]  /*2d70*/  IMAD.SHL.U32 R22, R21, 0x8, RZ ;  /* 0x0000000815167824 */ /* 0x000fe200078e00ff */
[----:B------:R-:W-:Y:S02]  /*2d80*/  LEA.HI.X.SX32 R24, R23, R24, 0x1, P1 ;  /* 0x0000001817187211 */ /* 0x000fe400008f0eff */
[----:B------:R-:W-:Y:S02]  /*2d90*/  IADD3 R27, PT, PT, R18, R23, RZ ;  /* 0x00000017121b7210 */ /* 0x000fe40007ffe0ff */
[----:B------:R-:W-:-:S03]  /*2da0*/  IADD3 R18, P2, PT, R22, UR16, RZ ;  /* 0x0000001016127c10 */ /* 0x000fc6000ff5e0ff */
[----:B------:R-:W-:Y:S01]  /*2db0*/  IMAD.WIDE R26, R27, 0x8, R10 ;  /* 0x000000081b1a7825 */ /* 0x000fe200078e020a */
[----:B--2---:R-:W-:Y:S01]  /*2dc0*/  DADD R12, R14, R12 ;  /* 0x000000000e0c7229 */ /* 0x004fe2000000000c */
[----:B------:R-:W-:Y:S02]  /*2dd0*/  IADD3 R14, P1, PT, R5, UR18, RZ ;  /* 0x00000012050e7c10 */ /* 0x000fe4000ff3e0ff */
[----:B------:R-:W-:Y:S02]  /*2de0*/  SHF.L.U64.HI R5, R21, 0x3, R24 ;  /* 0x0000000315057819 */ /* 0x000fe40000010218 */
[----:B------:R-:W-:-:S03]  /*2df0*/  IADD3.X R15, PT, PT, R19, UR19, RZ, P1, !PT ;  /* 0x00000013130f7c10 */ /* 0x000fc60008ffe4ff */
[----:B------:R-:W-:Y:S01]  /*2e00*/  DMUL R12, R12, 0.25 ;  /* 0x3fd000000c0c7828 */ /* 0x000fe20000000000 */
[----:B------:R-:W-:-:S06]  /*2e10*/  IADD3.X R19, PT, PT, R5, UR17, RZ, P2, !PT ;  /* 0x0000001105137c10 */ /* 0x000fcc00097fe4ff */
        /* <DEDUP_REMOVED lines=22> */
[----:B0-----:R-:W-:-:S08]  /*2f80*/  DADD R12, -R12, R16 ;  /* 0x000000000c0c7229 */ /* 0x001fd00000000110 */
[----:B------:R-:W-:Y:S01]  /*2f90*/  DSETP.GT.AND P1, PT, |R12|, UR26, PT ;  /* 0x0000001a0c007e2a */ /* 0x000fe2000bf24200 */
        /* <DEDUP_REMOVED lines=10> */
[----:B-1----:R-:W-:-:S07]  /*3040*/  VIADD R27, R11, 0x1 ;  /* 0x000000010b1b7836 */ /* 0x002fce0000000000 */
[----:B------:R-:W-:-:S03]  /*3050*/  @!P2 IMAD.MOV R27, RZ, RZ, R11 ;  /* 0x000000ffff1ba224 */ /* 0x000fc600078e020b */
[----:B------:R-:W-:Y:S05]  /*3060*/  @P1 BRA `(.L_x_28) ;  /* 0xfffffff000941947 */ /* 0x000fea000383ffff */
[----:B------:R-:W-:Y:S05]  /*3070*/  BSYNC.RECONVERGENT B2 ;  /* 0x0000000000027941 */ /* 0x000fea0003800200 */
.L_x_27:
[----:B------:R-:W-:-:S07]  /*3080*/  LOP3.LUT R7, R10, 0x7ffffffc, RZ, 0xc0, !PT ;  /* 0x7ffffffc0a077812 */ /* 0x000fce00078ec0ff */
.L_x_26:
[----:B------:R-:W-:Y:S05]  /*3090*/  BSYNC.RECONVERGENT B1 ;  /* 0x0000000000017941 */ /* 0x000fea0003800200 */
.L_x_25:
[----:B------:R-:W-:-:S13]  /*30a0*/  ISETP.NE.AND P0, PT, R6, RZ, PT ;  /* 0x000000ff0600720c */ /* 0x000fda0003f05270 */
[----:B------:R-:W-:Y:S05]  /*30b0*/  @!P0 BRA `(.L_x_24) ;  /* 0x00000004005c8947 */ /* 0x000fea0003800000 */
[-C--:B------:R-:W-:Y:S01]  /*30c0*/  IABS R4, R3.reuse ;  /* 0x0000000300047213 */ /* 0x080fe20000000000 */
[----:B------:R-:W0:Y:S01]  /*30d0*/  S2R R12, SR_TID.Y ;  /* 0x00000000000c7919 */ /* 0x000e220000002200 */
[----:B------:R-:W1:Y:S01]  /*30e0*/  LDCU UR25, c[0x0][0x3b4] ;  /* 0x00007680ff1977ac */ /* 0x000e620008000800 */
[----:B------:R-:W-:Y:S01]  /*30f0*/  IMAD.MOV R21, RZ, RZ, -R6 ;  /* 0x000000ffff157224 */ /* 0x000fe200078e0a06 */
[----:B------:R-:W2:Y:S01]  /*3100*/  I2F.RP R8, R4 ;  /* 0x0000000400087306 */ /* 0x000ea20000209400 */
[----:B------:R-:W0:Y:S01]  /*3110*/  S2R R13, SR_TID.Z ;  /* 0x00000000000d7919 */ /* 0x000e220000002300 */
[----:B------:R-:W-:Y:S01]  /*3120*/  UIMAD UR9, UR6, UR8, UR7 ;  /* 0x00000008060972a4 */ /* 0x000fe2000f8e0207 */
[----:B------:R-:W-:Y:S01]  /*3130*/  ISETP.NE.AND P0, PT, R3, RZ, PT ;  /* 0x000000ff0300720c */ /* 0x000fe20003f05270 */
[----:B------:R-:W-:Y:S01]  /*3140*/  UIMAD UR24, UR11, UR14, URZ ;  /* 0x0000000e0b1872a4 */ /* 0x000fe2000f8e02ff */
[----:B------:R-:W3:Y:S01]  /*3150*/  S2R R9, SR_TID.X ;  /* 0x0000000000097919 */ /* 0x000ee20000002100 */
[----:B------:R-:W-:Y:S01]  /*3160*/  UIMAD UR9, UR9, UR4, UR5 ;  /* 0x00000004090972a4 */ /* 0x000fe2000f8e0205 */
[----:B------:R-:W-:Y:S01]  /*3170*/  LOP3.LUT R20, RZ, R3, RZ, 0x33, !PT ;  /* 0x00000003ff147212 */ /* 0x000fe200078e33ff */
[----:B--2---:R-:W2:Y:S02]  /*3180*/  MUFU.RCP R8, R8 ;  /* 0x0000000800087308 */ /* 0x004ea40000001000 */
[----:B--2---:R-:W-:-:S02]  /*3190*/  VIADD R10, R8, 0xffffffe ;  /* 0x0ffffffe080a7836 */ /* 0x004fc40000000000 */
[----:B0-----:R-:W-:-:S04]  /*31a0*/  IMAD R12, R13, UR14, R12 ;  /* 0x0000000e0d0c7c24 */ /* 0x001fc8000f8e020c */
[----:B------:R-:W0:Y:S01]  /*31b0*/  F2I.FTZ.U32.TRUNC.NTZ R11, R10 ;  /* 0x0000000a000b7305 */ /* 0x000e22000021f000 */
[----:B---3--:R-:W-:Y:S02]  /*31c0*/  IMAD R12, R12, UR11, R9 ;  /* 0x0000000b0c0c7c24 */ /* 0x008fe4000f8e0209 */
[----:B------:R-:W-:-:S04]  /*31d0*/  IMAD R9, R0, UR24, RZ ;  /* 0x0000001800097c24 */ /* 0x000fc8000f8e02ff */
[----:B------:R-:W-:Y:S01]  /*31e0*/  IMAD R12, R9, UR9, R12 ;  /* 0x00000009090c7c24 */ /* 0x000fe2000f8e020c */
[----:B------:R-:W2:Y:S01]  /*31f0*/  LDCU UR9, c[0x0][0x3c8] ;  /* 0x00007900ff0977ac */ /* 0x000ea20008000800 */
[----:B------:R-:W3:Y:S03]  /*3200*/  LDC.64 R8, c[0x0][0x380] ;  /* 0x0000e000ff087b82 */ /* 0x000ee60000000a00 */
[----:B-1----:R-:W-:Y:S01]  /*3210*/  VIMNMX R14, PT, PT, R12, UR25, PT ;  /* 0x000000190c0e7c48 */ /* 0x002fe2000bfe0100 */
[----:B0-----:R-:W-:-:S04]  /*3220*/  IMAD.MOV R13, RZ, RZ, -R11 ;  /* 0x000000ffff0d7224 */ /* 0x001fc800078e0a0b */
[----:B------:R-:W-:Y:S02]  /*3230*/  IMAD.IADD R10, R14, 0x1, R7 ;  /* 0x000000010e0a7824 */ /* 0x000fe400078e0207 */
[----:B------:R-:W-:Y:S02]  /*3240*/  IMAD R7, R13, R4, RZ ;  /* 0x000000040d077224 */ /* 0x000fe400078e02ff */
[----:B------:R-:W-:Y:S02]  /*3250*/  IMAD R12, R12, R5, R10 ;  /* 0x000000050c0c7224 */ /* 0x000fe400078e020a */
[----:B------:R-:W-:Y:S02]  /*3260*/  IMAD.MOV.U32 R10, RZ, RZ, RZ ;  /* 0x000000ffff0a7224 */ /* 0x000fe400078e00ff */
[----:B--2---:R-:W-:Y:S02]  /*3270*/  IMAD R6, R3, UR9, R12 ;  /* 0x0000000903067c24 */ /* 0x004fe4000f8e020c */
[----:B------:R-:W-:Y:S01]  /*3280*/  IMAD.HI.U32 R5, R11, R7, R10 ;  /* 0x000000070b057227 */ /* 0x000fe200078e000a */
[----:B------:R-:W-:-:S07]  /*3290*/  SHF.R.S32.HI R7, RZ, 0x1f, R2 ;  /* 0x0000001fff077819 */ /* 0x000fce0000011402 */
.L_x_29:
[----:B------:R-:W-:Y:S02]  /*32a0*/  IABS R2, R3 ;  /* 0x0000000300027213 */ /* 0x000fe40000000000 */
[----:B------:R-:W-:-:S03]  /*32b0*/  IABS R11, R6 ;  /* 0x00000006000b7213 */ /* 0x000fc60000000000 */
[----:B------:R-:W-:Y:S02]  /*32c0*/  IMAD.MOV R10, RZ, RZ, -R2 ;  /* 0x000000ffff0a7224 */ /* 0x000fe400078e0a02 */
[----:B------:R-:W-:-:S04]  /*32d0*/  IMAD.HI.U32 R2, R5, R11, RZ ;  /* 0x0000000b05027227 */ /* 0x000fc800078e00ff */
[----:B------:R-:W-:Y:S01]  /*32e0*/  IMAD R11, R2, R10, R11 ;  /* 0x0000000a020b7224 */ /* 0x000fe200078e020b */
[----:B------:R-:W-:-:S04]  /*32f0*/  IABS R10, R3 ;  /* 0x00000003000a7213 */ /* 0x000fc80000000000 */
[----:B------:R-:W-:-:S13]  /*3300*/  ISETP.GT.U32.AND P2, PT, R4, R11, PT ;  /* 0x0000000b0400720c */ /* 0x000fda0003f44070 */
[----:B------:R-:W-:Y:S01]  /*3310*/  @!P2 IADD3 R11, PT, PT, R11, -R10, RZ ;  /* 0x8000000a0b0ba210 */ /* 0x000fe20007ffe0ff */
[----:B------:R-:W-:Y:S01]  /*3320*/  @!P2 VIADD R2, R2, 0x1 ;  /* 0x000000010202a836 */ /* 0x000fe20000000000 */
[----:B------:R-:W-:Y:S02]  /*3330*/  LOP3.LUT R10, R6, R3, RZ, 0x3c, !PT ;  /* 0x00000003060a7212 */ /* 0x000fe400078e3cff */
[----:B------:R-:W-:Y:S02]  /*3340*/  ISETP.GE.U32.AND P1, PT, R11, R4, PT ;  /* 0x000000040b00720c */ /* 0x000fe40003f26070 */
[----:B------:R-:W-:-:S11]  /*3350*/  ISETP.GE.AND P3, PT, R10, RZ, PT ;  /* 0x000000ff0a00720c */ /* 0x000fd60003f66270 */
[----:B------:R-:W-:-:S04]  /*3360*/  @P1 VIADD R2, R2, 0x1 ;  /* 0x0000000102021836 */ /* 0x000fc80000000000 */
        /* <DEDUP_REMOVED lines=8> */
[----:B------:R-:W-:Y:S01]  /*33f0*/  SHF.R.S32.HI R16, RZ, 0x1f, R10 ;  /* 0x0000001fff107819 */ /* 0x000fe2000001140a */
[----:B---3--:R-:W-:Y:S01]  /*3400*/  IMAD.WIDE R12, R13, 0x8, R8 ;  /* 0x000000080d0c7825 */ /* 0x008fe200078e0208 */
[----:B------:R-:W-:Y:S02]  /*3410*/  IADD3 R19, P2, PT, R17, R2, RZ ;  /* 0x0000000211137210 */ /* 0x000fe40007f5e0ff */
[----:B------:R-:W-:Y:S01]  /*3420*/  LEA.HI.X.SX32 R16, R11, R16, 0x1, P1 ;  /* 0x000000100b107211 */ /* 0x000fe200008f0eff */
[C---:B------:R-:W-:Y:S02]  /*3430*/  IMAD.SHL.U32 R23, R17.reuse, 0x8, RZ ;  /* 0x0000000811177824 */ /* 0x040fe400078e00ff */
[----:B------:R-:W2:Y:S01]  /*3440*/  LDG.E.64 R12, desc[UR12][R12.64] ;  /* 0x0000000c0c0c7981 */ /* 0x000ea2000c1e1b00 */
[----:B------:R-:W-:-:S02]  /*3450*/  SHF.L.U64.HI R22, R17, 0x3, R16 ;  /* 0x0000000311167819 */ /* 0x000fc40000010210 */
[----:B------:R-:W-:Y:S01]  /*3460*/  IADD3 R10, P1, PT, R23, UR20, RZ ;  /* 0x00000014170a7c10 */ /* 0x000fe2000ff3e0ff */
[----:B------:R-:W-:-:S03]  /*3470*/  IMAD.X R24, R7, 0x1, R16, P2 ;  /* 0x0000000107187824 */ /* 0x000fc600010e0610 */
[----:B------:R-:W-:Y:S02]  /*3480*/  IADD3.X R11, PT, PT, R22, UR21, RZ, P1, !PT ;  /* 0x00000015160b7c10 */ /* 0x000fe40008ffe4ff */
[----:B------:R-:W-:Y:S02]  /*3490*/  LEA R18, P1, R19, UR20, 0x3 ;  /* 0x0000001413127c11 */ /* 0x000fe4000f8218ff */
[----:B------:R-:W-:Y:S01]  /*34a0*/  IADD3 R17, P2, PT, R17, -R2, RZ ;  /* 0x8000000211117210 */ /* 0x000fe20007f5e0ff */
[----:B------:R-:W2:Y:S01]  /*34b0*/  LDG.E.64 R14, desc[UR12][R10.64+0x10] ;  /* 0x0000100c0a0e7981 */ /* 0x000ea2000c1e1b00 */
[----:B------:R-:W-:Y:S02]  /*34c0*/  LEA.HI.X R19, R19, UR21, R24, 0x3, P1 ;  /* 0x0000001513137c11 */ /* 0x000fe400088f1c18 */
[----:B------:R-:W-:Y:S02]  /*34d0*/  IADD3.X R24, PT, PT, ~R7, R16, RZ, P2, !PT ;  /* 0x0000001007187210 */ /* 0x000fe400017fe5ff */
[----:B------:R-:W-:-:S02]  /*34e0*/  LEA R16, P1, R17, UR20, 0x3 ;  /* 0x0000001411107c11 */ /* 0x000fc4000f8218ff */
[----:B------:R-:W3:Y:S02]  /*34f0*/  LDG.E.64 R18, desc[UR12][R18.64+0x8] ;  /* 0x0000080c12127981 */ /* 0x000ee4000c1e1b00 */
[----:B------:R-:W-:-:S06]  /*3500*/  LEA.HI.X R17, R17, UR21, R24, 0x3, P1 ;  /* 0x0000001511117c11 */ /* 0x000fcc00088f1c18 */
[----:B------:R-:W4:Y:S01]  /*3510*/  LDG.E.64 R16, desc[UR12][R16.64+0x8] ;  /* 0x0000080c10107981 */ /* 0x000f22000c1e1b00 */
[----:B--2---:R-:W-:-:S08]  /*3520*/  DADD R12, R14, R12 ;  /* 0x000000000e0c7229 */ /* 0x004fd0000000000c */
[----:B---3--:R-:W-:Y:S01]  /*3530*/  DADD R12, R12, R18 ;  /* 0x000000000c0c7229 */ /* 0x008fe20000000012 */
[----:B------:R-:W-:-:S07]  /*3540*/  IADD3 R14, P1, PT, R23, UR22, RZ ;  /* 0x00000016170e7c10 */ /* 0x000fce000ff3e0ff */
[----:B----4-:R-:W-:Y:S01]  /*3550*/  DADD R12, R12, R16 ;  /* 0x000000000c0c7229 */ /* 0x010fe20000000010 */
[----:B------:R-:W-:-:S07]  /*3560*/  IADD3.X R15, PT, PT, R22, UR23, RZ, P1, !PT ;  /* 0x00000017160f7c10 */ /* 0x000fce0008ffe4ff */
[----:B------:R-:W-:-:S07]  /*3570*/  DMUL R12, R12, 0.25 ;  /* 0x3fd000000c0c7828 */ /* 0x000fce0000000000 */
[----:B------:R0:W-:Y:S04]  /*3580*/  STG.E.64 desc[UR12][R14.64+0x8], R12 ;  /* 0x0000080c0e007986 */ /* 0x0001e8000c101b0c */
[----:B------:R-:W2:Y:S01]  /*3590*/  LDG.E.64 R10, desc[UR12][R10.64+0x8] ;  /* 0x0000080c0a0a7981 */ /* 0x000ea2000c1e1b00 */
[----:B------:R-:W-:-:S05]  /*35a0*/  VIADD R21, R21, 0x1 ;  /* 0x0000000115157836 */ /* 0x000fca0000000000 */
[----:B------:R-:W-:Y:S01]  /*35b0*/  ISETP.NE.AND P2, PT, R21, RZ, PT ;  /* 0x000000ff1500720c */ /* 0x000fe20003f45270 */
[----:B------:R-:W-:Y:S02]  /*35c0*/  VIADD R16, R27, 0x1 ;  /* 0x000000011b107836 */ /* 0x000fe40000000000 */
[----:B------:R-:W-:Y:S01]  /*35d0*/  VIADD R6, R6, 0x1 ;  /* 0x0000000106067836 */ /* 0x000fe20000000000 */
[----:B--2---:R-:W-:-:S08]  /*35e0*/  DADD R18, -R12, R10 ;  /* 0x000000000c127229 */ /* 0x004fd0000000010a */
[----:B------:R-:W-:-:S14]  /*35f0*/  DSETP.GT.AND P1, PT, |R18|, UR28, PT ;  /* 0x0000001c12007e2a */ /* 0x000fdc000bf24200 */
[----:B------:R-:W-:-:S04]  /*3600*/  @!P1 IMAD.MOV R16, RZ, RZ, R27 ;  /* 0x000000ffff109224 */ /* 0x000fc800078e021b */
[----:B------:R-:W-:Y:S01]  /*3610*/  IMAD.MOV.U32 R27, RZ, RZ, R16 ;  /* 0x000000ffff1b7224 */ /* 0x000fe200078e0010 */
[----:B0-----:R-:W-:Y:S06]  /*3620*/  @P2 BRA `(.L_x_29) ;  /* 0xfffffffc001c2947 */ /* 0x001fec000383ffff */
.L_x_24:
[----:B------:R-:W-:Y:S05]  /*3630*/  BSYNC.RECONVERGENT B0 ;  /* 0x0000000000007941 */ /* 0x000fea0003800200 */
.L_x_23:
        /* <DEDUP_REMOVED lines=19> */
[----:B------:R-:W-:Y:S02]  /*3770*/  UIADD3 UR7, UPT, UPT, UR5, UR7, URZ ;  /* 0x0000000705077290 */ /* 0x000fe4000fffe0ff */
[----:B------:R-:W-:Y:S01]  /*3780*/  UIMAD UR8, UR8, UR4, UR5 ;  /* 0x00000004080872a4 */ /* 0x000fe2000f8e0205 */
[----:B------:R-:W2:Y:S01]  /*3790*/  S2R R5, SR_TID.X ;  /* 0x0000000000057919 */ /* 0x000ea20000002100 */
[----:B------:R-:W-:Y:S02]  /*37a0*/  UIADD3 UR6, UPT, UPT, -UR6, URZ, URZ ;  /* 0x000000ff06067290 */ /* 0x000fe4000fffe1ff */
[----:B------:R-:W-:-:S02]  /*37b0*/  UIADD3 UR9, UPT, UPT, -UR9, URZ, URZ ;  /* 0x000000ff09097290 */ /* 0x000fc4000fffe1ff */
[----:B------:R-:W-:Y:S02]  /*37c0*/  UISETP.NE.AND UP0, UPT, UR7, UR6, UPT ;  /* 0x000000060700728c */ /* 0x000fe4000bf05270 */
[----:B------:R-:W-:-:S04]  /*37d0*/  UIMAD UR4, UR4, UR9, -0x7fffffff ;  /* 0x80000001040474a4 */ /* 0x000fc8000f8e0209 */
[----:B------:R-:W-:Y:S01]  /*37e0*/  USEL UR4, UR4, 0x1, !UP0 ;  /* 0x0000000104047887 */ /* 0x000fe2000c000000 */
[----:B0-----:R-:W-:-:S04]  /*37f0*/  IMAD R0, R9, UR14, R6 ;  /* 0x0000000e09007c24 */ /* 0x001fc8000f8e0206 */
[----:B--2---:R-:W-:Y:S02]  /*3800*/  IMAD R11, R0, UR11, R5 ;  /* 0x0000000b000b7c24 */ /* 0x004fe4000f8e0205 */
[----:B------:R-:W-:Y:S02]  /*3810*/  IMAD.IADD R6, R5, 0x1, R6 ;  /* 0x0000000105067824 */ /* 0x000fe400078e0206 */
[----:B------:R-:W-:-:S03]  /*3820*/  IMAD R0, R8, UR8, R11 ;  /* 0x0000000808007c24 */ /* 0x000fc6000f8e020b */
[----:B------:R-:W-:Y:S01]  /*3830*/  LOP3.LUT R6, R6, R9, RZ, 0xfc, !PT ;  /* 0x0000000906067212 */ /* 0x000fe200078efcff */
[----:B-1----:R-:W-:-:S07]  /*3840*/  IMAD.WIDE R2, R0, 0x4, R2 ;  /* 0x0000000400027825 */ /* 0x002fce00078e0202 */
.L_x_43:
[----:B------:R-:W-:-:S06]  /*3850*/  RPCMOV.32 Rpc.LO, R2 ;  /* 0x0000000200007352 */ /* 0x000fcc0000000000 */
[----:B------:R-:W-:-:S05]  /*3860*/  CS2R.32 R2, SR_CgaSize ;  /* 0x0000000000027805 */ /* 0x000fca0000008a00 */
[----:B------:R-:W-:-:S05]  /*3870*/  IMAD R2, R2, -0xa0, RZ ;  /* 0xffffff6002027824 */ /* 0x000fca00078e02ff */
[----:B------:R-:W-:Y:S02]  /*3880*/  R2UR UR5, R2 ;  /* 0x00000000020572ca */ /* 0x000fe400000e0000 */
[----:B------:R-:W-:-:S12]  /*3890*/  RPCMOV.32 R2, Rpc.LO ;  /* 0x0000000000027353 */ /* 0x000fd80000000000 */
[----:B------:R-:W0:Y:S01]  /*38a0*/  LDCU UR5, c[0x0][UR5+0x258] ;  /* 0x00004b00050577ac */ /* 0x000e220008000800 */
[----:B------:R1:W-:Y:S01]  /*38b0*/  STG.E desc[UR12][R2.64], R27 ;  /* 0x0000001b02007986 */ /* 0x0003e2000c10190c */
[----:B------:R-:W-:-:S06]  /*38c0*/  RPCMOV.32 Rpc.LO, R2 ;  /* 0x0000000200007352 */ /* 0x000fcc0000000000 */
[----:B-1----:R-:W-:-:S05]  /*38d0*/  CS2R.32 R2, SR_CgaSize ;  /* 0x0000000000027805 */ /* 0x002fca0000008a00 */
[----:B------:R-:W-:-:S05]  /*38e0*/  IMAD R2, R2, -0xa0, RZ ;  /* 0xffffff6002027824 */ /* 0x000fca00078e02ff */
[----:B------:R-:W-:Y:S02]  /*38f0*/  R2UR UR6, R2 ;  /* 0x00000000020672ca */ /* 0x000fe400000e0000 */
[----:B------:R-:W-:-:S12]  /*3900*/  RPCMOV.32 R2, Rpc.LO ;  /* 0x0000000000027353 */ /* 0x000fd80000000000 */
[----:B------:R-:W1:Y:S01]  /*3910*/  LDCU UR6, c[0x0][UR6+0x254] ;  /* 0x00004a80060677ac */ /* 0x000e620008000800 */
[----:B0-----:R-:W-:-:S04]  /*3920*/  UISETP.NE.U32.AND UP0, UPT, UR5, URZ, UPT ;  /* 0x000000ff0500728c */ /* 0x001fc8000bf05070 */
[----:B-1----:R-:W-:-:S09]  /*3930*/  UISETP.NE.AND.EX UP0, UPT, UR6, URZ, UPT, UP0 ;  /* 0x000000ff0600728c */ /* 0x002fd2000bf05300 */
[----:B------:R-:W-:Y:S05]  /*3940*/  BRA.U !UP0, `(.L_x_30) ;  /* 0x0000000508287547 */ /* 0x000fea000b800000 */
[----:B------:R-:W-:Y:S01]  /*3950*/  IMAD.U32 R4, RZ, RZ, UR5 ;  /* 0x00000005ff047e24 */ /* 0x000fe2000f8e00ff */
[----:B------:R-:W-:Y:S01]  /*3960*/  UMOV UR5, 0xffffffff ;  /* 0xffffffff00057882 */ /* 0x000fe20000000000 */
[----:B------:R-:W-:Y:S02]  /*3970*/  MOV R5, UR6 ;  /* 0x0000000600057c02 */ /* 0x000fe40008000f00 */
[----:B------:R-:W-:Y:S01]  /*3980*/  ISETP.NE.AND P1, PT, R6, RZ, PT ;  /* 0x000000ff0600720c */ /* 0x000fe20003f25270 */
[----:B------:R-:W-:-:S12]  /*3990*/  BRA.DIV UR5, `(.L_x_31) ;  /* 0x0000000605d87947 */ /* 0x000fd8000b800000 */
[----:B------:R-:W-:Y:S06]  /*39a0*/  BAR.SYNC.DEFER_BLOCKING 0x0 ;  /* 0x0000000000007b1d */ /* 0x000fec0000010000 */
.L_x_58:
        /* <DEDUP_REMOVED lines=17> */
.L_x_34:
[----:B------:R-:W2:Y:S04]  /*3ac0*/  LD.E.STRONG.GPU R9, desc[UR12][R4.64+0x4] ;  /* 0x0000040c04097980 */ /* 0x000ea8000c10f900 */
[----:B--2---:R-:W-:Y:S01]  /*3ad0*/  CCTL.IVALL ;  /* 0x00000000ff00798f */ /* 0x004fe20002000000 */
[----:B------:R-:W-:Y:S05]  /*3ae0*/  YIELD ;  /* 0x0000000000007946 */ /* 0x000fea0003800000 */
[----:B------:R-:W-:-:S04]  /*3af0*/  LOP3.LUT R9, R9, R8, RZ, 0x3c, !PT ;  /* 0x0000000809097212 */ /* 0x000fc800078e3cff */
[----:B------:R-:W-:-:S13]  /*3b00*/  ISETP.GT.AND P0, PT, R9, -0x1, PT ;  /* 0xffffffff0900780c */ /* 0x000fda0003f04270 */
[----:B------:R-:W-:Y:S05]  /*3b10*/  @P0 BRA `(.L_x_34) ;  /* 0xfffffffc00e80947 */ /* 0x000fea000383ffff */
.L_x_33:
[----:B------:R-:W-:Y:S05]  /*3b20*/  BSYNC B0 ;  /* 0x0000000000007941 */ /* 0x000fea0003800000 */
.L_x_32:
[----:B------:R-:W-:-:S03]  /*3b30*/  UMOV UR5, 0xffffffff ;  /* 0xffffffff00057882 */ /* 0x000fc60000000000 */
[----:B------:R-:W-:Y:S05]  /*3b40*/  BRA.DIV UR5, `(.L_x_35) ;  /* 0x00000006059c7947 */ /* 0x000fea000b800000 */
[----:B------:R-:W-:Y:S06]  /*3b50*/  BAR.SYNC.DEFER_BLOCKING 0x0 ;  /* 0x0000000000007b1d */ /* 0x000fec0000010000 */
.L_x_61:
[----:B------:R-:W-:Y:S01]  /*3b60*/  ISETP.GE.AND P0, PT, R0, R7, PT ;  /* 0x000000070000720c */ /* 0x000fe20003f06270 */
[----:B------:R-:W-:-:S12]  /*3b70*/  BSSY.RECONVERGENT B0, `(.L_x_36) ;  /* 0x0000005000007945 */ /* 0x000fd80003800200 */
[----:B------:R-:W-:Y:S05]  /*3b80*/  @P0 BRA `(.L_x_37) ;  /* 0x00000000000c0947 */ /* 0x000fea0003800000 */
[----:B------:R-:W-:-:S06]  /*3b90*/  IMAD.WIDE.U32 R8, R7, 0x4, R2 ;  /* 0x0000000407087825 */ /* 0x000fcc00078e0002 */
[----:B------:R-:W2:Y:S02]  /*3ba0*/  LDG.E R8, desc[UR12][R8.64] ;  /* 0x0000000c08087981 */ /* 0x000ea4000c1e1900 */
[----:B--2---:R-:W-:-:S07]  /*3bb0*/  IMAD.IADD R27, R27, 0x1, R8 ;  /* 0x000000011b1b7824 */ /* 0x004fce00078e0208 */
.L_x_37:
[----:B------:R-:W-:Y:S05]  /*3bc0*/  BSYNC.RECONVERGENT B0 ;  /* 0x0000000000007941 */ /* 0x000fea0003800200 */
.L_x_36:
[----:B------:R-:W-:-:S03]  /*3bd0*/  UMOV UR5, 0xffffffff ;  /* 0xffffffff00057882 */ /* 0x000fc60000000000 */
[----:B------:R-:W-:Y:S05]  /*3be0*/  BRA.DIV UR5, `(.L_x_38) ;  /* 0x0000000605a47947 */ /* 0x000fea000b800000 */
[----:B------:R-:W-:Y:S06]  /*3bf0*/  BAR.SYNC.DEFER_BLOCKING 0x0 ;  /* 0x0000000000007b1d */ /* 0x000fec0000010000 */
.L_x_64:
        /* <DEDUP_REMOVED lines=17> */
.L_x_41:
[----:B------:R-:W2:Y:S04]  /*3d10*/  LD.E.STRONG.GPU R9, desc[UR12][R4.64+0x4] ;  /* 0x0000040c04097980 */ /* 0x000ea8000c10f900 */
[----:B--2---:R-:W-:Y:S01]  /*3d20*/  CCTL.IVALL ;  /* 0x00000000ff00798f */ /* 0x004fe20002000000 */
[----:B------:R-:W-:Y:S05]  /*3d30*/  YIELD ;  /* 0x0000000000007946 */ /* 0x000fea0003800000 */
[----:B------:R-:W-:-:S04]  /*3d40*/  LOP3.LUT R9, R9, R8, RZ, 0x3c, !PT ;  /* 0x0000000809097212 */ /* 0x000fc800078e3cff */
[----:B------:R-:W-:-:S13]  /*3d50*/  ISETP.GT.AND P0, PT, R9, -0x1, PT ;  /* 0xffffffff0900780c */ /* 0x000fda0003f04270 */
[----:B------:R-:W-:Y:S05]  /*3d60*/  @P0 BRA `(.L_x_41) ;  /* 0xfffffffc00e80947 */ /* 0x000fea000383ffff */
.L_x_40:
[----:B------:R-:W-:Y:S05]  /*3d70*/  BSYNC B0 ;  /* 0x0000000000007941 */ /* 0x000fea0003800000 */
.L_x_39:
[----:B------:R-:W-:-:S03]  /*3d80*/  UMOV UR5, 0xffffffff ;  /* 0xffffffff00057882 */ /* 0x000fc60000000000 */
[----:B------:R-:W-:Y:S05]  /*3d90*/  BRA.DIV UR5, `(.L_x_42) ;  /* 0x0000000605687947 */ /* 0x000fea000b800000 */
[----:B------:R-:W-:Y:S06]  /*3da0*/  BAR.SYNC.DEFER_BLOCKING 0x0 ;  /* 0x0000000000007b1d */ /* 0x000fec0000010000 */
.L_x_67:
[----:B------:R-:W-:Y:S02]  /*3db0*/  ISETP.GT.U32.AND P0, PT, R7, 0x1, PT ;  /* 0x000000010700780c */ /* 0x000fe40003f04070 */
[----:B------:R-:W-:-:S11]  /*3dc0*/  SHF.R.U32.HI R7, RZ, 0x1, R7 ;  /* 0x00000001ff077819 */ /* 0x000fd60000011607 */
[----:B------:R-:W-:Y:S05]  /*3dd0*/  @P0 BRA `(.L_x_43) ;  /* 0xfffffff8009c0947 */ /* 0x000fea000383ffff */
[----:B------:R-:W-:Y:S05]  /*3de0*/  EXIT ;  /* 0x000000000000794d */ /* 0x000fea0003800000 */
.L_x_30:
[----:B------:R-:W-:Y:S05]  /*3df0*/  BPT.TRAP 0x1 ;  /* 0x000000040000795c */ /* 0x000fea0000300000 */
.L_x_9:
[----:B------:R-:W-:Y:S01]  /*3e00*/  BSSY B0, `(.L_x_44) ;  /* 0x000000a000007945 */ /* 0x000fe20003800000 */
[----:B------:R-:W-:Y:S02]  /*3e10*/  IMAD.MOV.U32 R13, RZ, RZ, 0x0 ;  /* 0x00000000ff0d7424 */ /* 0x000fe400078e00ff */
[----:B------:R-:W-:Y:S02]  /*3e20*/  IMAD.MOV.U32 R14, RZ, RZ, 0x0 ;  /* 0x00000000ff0e7424 */ /* 0x000fe400078e00ff */
[----:B01----:R-:W-:-:S07]  /*3e30*/  IMAD.MOV.U32 R12, RZ, RZ, -0x1 ;  /* 0xffffffffff0c7424 */ /* 0x003fce00078e00ff */
[----:B------:R-:W-:Y:S05]  /*3e40*/  WARPSYNC.COLLECTIVE.ALL `(.L_x_45) ;  /* 0x0000000000147948 */ /* 0x000fea0003c00000 */
[----:B------:R-:W-:-:S04]  /*3e50*/  SHF.L.U32 R14, R14, 0x10, RZ ;  /* 0x000000100e0e7819 */ /* 0x000fc800000006ff */
[----:B------:R-:W-:-:S05]  /*3e60*/  LOP3.LUT R14, R14, 0xf, R13, 0xf8, !PT ;  /* 0x0000000f0e0e7812 */ /* 0x000fca00078ef80d */
[----:B------:R0:W-:Y:S02]  /*3e70*/  BAR.SYNC.DEFER_BLOCKING R14, R14 ;  /* 0x0000000e0000731d */ /* 0x0001e40000010000 */
[----:B0-----:R-:W-:-:S04]  /*3e80*/  SHF.R.U32 R14, R14, 0x10, RZ ;  /* 0x000000100e0e7819 */ /* 0x001fc800000016ff */
[----:B------:R-:W-:Y:S05]  /*3e90*/  ENDCOLLECTIVE ;  /* 0x000000000000791b */ /* 0x000fea0003800000 */
.L_x_45:
[----:B------:R-:W-:Y:S05]  /*3ea0*/  BSYNC B0 ;  /* 0x0000000000007941 */ /* 0x000fea0003800000 */
.L_x_44:
[----:B------:R-:W-:Y:S05]  /*3eb0*/  BRA `(.L_x_46) ;  /* 0xffffffdc000c7947 */ /* 0x000fea000383ffff */
.L_x_13:
[----:B------:R-:W-:Y:S01]  /*3ec0*/  BSSY B0, `(.L_x_47) ;  /* 0x000000a000007945 */ /* 0x000fe20003800000 */
[----:B------:R-:W-:Y:S02]  /*3ed0*/  IMAD.MOV.U32 R13, RZ, RZ, 0x0 ;  /* 0x00000000ff0d7424 */ /* 0x000fe400078e00ff */
[----:B------:R-:W-:Y:S02]  /*3ee0*/  IMAD.MOV.U32 R14, RZ, RZ, 0x0 ;  /* 0x00000000ff0e7424 */ /* 0x000fe400078e00ff */
[----:B------:R-:W-:-:S07]  /*3ef0*/  IMAD.MOV.U32 R12, RZ, RZ, -0x1 ;  /* 0xffffffffff0c7424 */ /* 0x000fce00078e00ff */
[----:B------:R-:W-:Y:S05]  /*3f00*/  WARPSYNC.COLLECTIVE.ALL `(.L_x_48) ;  /* 0x0000000000147948 */ /* 0x000fea0003c00000 */
[----:B------:R-:W-:-:S04]  /*3f10*/  SHF.L.U32 R14, R14, 0x10, RZ ;  /* 0x000000100e0e7819 */ /* 0x000fc800000006ff */
[----:B------:R-:W-:-:S05]  /*3f20*/  LOP3.LUT R14, R14, 0xf, R13, 0xf8, !PT ;  /* 0x0000000f0e0e7812 */ /* 0x000fca00078ef80d */
[----:B------:R0:W-:Y:S02]  /*3f30*/  BAR.SYNC.DEFER_BLOCKING R14, R14 ;  /* 0x0000000e0000731d */ /* 0x0001e40000010000 */
[----:B0-----:R-:W-:-:S04]  /*3f40*/  SHF.R.U32 R14, R14, 0x10, RZ ;  /* 0x000000100e0e7819 */ /* 0x001fc800000016ff */
[----:B------:R-:W-:Y:S05]  /*3f50*/  ENDCOLLECTIVE ;  /* 0x000000000000791b */ /* 0x000fea0003800000 */
.L_x_48:
[----:B------:R-:W-:Y:S05]  /*3f60*/  BSYNC B0 ;  /* 0x0000000000007941 */ /* 0x000fea0003800000 */
.L_x_47:
[----:B------:R-:W-:Y:S05]  /*3f70*/  BRA `(.L_x_49) ;  /* 0xffffffdc00487947 */ /* 0x000fea000383ffff */
.L_x_17:
[----:B------:R-:W-:Y:S01]  /*3f80*/  HFMA2 R14, -RZ, RZ, 0, 0 ;  /* 0x00000000ff0e7431 */ /* 0x000fe200000001ff */
[----:B------:R-:W-:Y:S01]  /*3f90*/  BSSY B0, `(.L_x_50) ;  /* 0x0000009000007945 */ /* 0x000fe20003800000 */
        /* <DEDUP_REMOVED lines=8> */
.L_x_51:
[----:B------:R-:W-:Y:S05]  /*4020*/  BSYNC B0 ;  /* 0x0000000000007941 */ /* 0x000fea0003800000 */
.L_x_50:
[----:B------:R-:W-:Y:S05]  /*4030*/  BRA `(.L_x_52) ;  /* 0xffffffdc004c7947 */ /* 0x000fea000383ffff */
.L_x_21:
        /* <DEDUP_REMOVED lines=10> */
.L_x_54:
[----:B------:R-:W-:Y:S05]  /*40e0*/  BSYNC B0 ;  /* 0x0000000000007941 */ /* 0x000fea0003800000 */
.L_x_53:
[----:B------:R-:W-:Y:S05]  /*40f0*/  BRA `(.L_x_55) ;  /* 0xffffffdc00887947 */ /* 0x000fea000383ffff */
.L_x_31:
        /* <DEDUP_REMOVED lines=10> */
.L_x_57:
[----:B------:R-:W-:Y:S05]  /*41a0*/  BSYNC B0 ;  /* 0x0000000000007941 */ /* 0x000fea0003800000 */
.L_x_56:
[----:B------:R-:W-:Y:S05]  /*41b0*/  BRA `(.L_x_58) ;  /* 0xfffffff400fc7947 */ /* 0x000fea000383ffff */
.L_x_35:
[----:B------:R-:W-:Y:S01]  /*41c0*/  BSSY B0, `(.L_x_59) ;  /* 0x000000a000007945 */ /* 0x000fe20003800000 */
[----:B------:R-:W-:Y:S01]  /*41d0*/  IMAD.MOV.U32 R13, RZ, RZ, 0x0 ;  /* 0x00000000ff0d7424 */ /* 0x000fe200078e00ff */
[----:B------:R-:W-:Y:S01]  /*41e0*/  MOV R14, 0x0 ;  /* 0x00000000000e7802 */ /* 0x000fe20000000f00 */
[----:B------:R-:W-:-:S07]  /*41f0*/  IMAD.MOV.U32 R12, RZ, RZ, -0x1 ;  /* 0xffffffffff0c7424 */ /* 0x000fce00078e00ff */
[----:B------:R-:W-:Y:S05]  /*4200*/  WARPSYNC.COLLECTIVE.ALL `(.L_x_60) ;  /* 0x0000000000147948 */ /* 0x000fea0003c00000 */
[----:B------:R-:W-:-:S04]  /*4210*/  SHF.L.U32 R14, R14, 0x10, RZ ;  /* 0x000000100e0e7819 */ /* 0x000fc800000006ff */
[----:B------:R-:W-:-:S05]  /*4220*/  LOP3.LUT R14, R14, 0xf, R13, 0xf8, !PT ;  /* 0x0000000f0e0e7812 */ /* 0x000fca00078ef80d */
[----:B------:R0:W-:Y:S02]  /*4230*/  BAR.SYNC.DEFER_BLOCKING R14, R14 ;  /* 0x0000000e0000731d */ /* 0x0001e40000010000 */
[----:B0-----:R-:W-:-:S04]  /*4240*/  SHF.R.U32 R14, R14, 0x10, RZ ;  /* 0x000000100e0e7819 */ /* 0x001fc800000016ff */
[----:B------:R-:W-:Y:S05]  /*4250*/  ENDCOLLECTIVE ;  /* 0x000000000000791b */ /* 0x000fea0003800000 */
.L_x_60:
[----:B------:R-:W-:Y:S05]  /*4260*/  BSYNC B0 ;  /* 0x0000000000007941 */ /* 0x000fea0003800000 */
.L_x_59:
[----:B------:R-:W-:Y:S05]  /*4270*/  BRA `(.L_x_61) ;  /* 0xfffffff800387947 */ /* 0x000fea000383ffff */
.L_x_38:
        /* <DEDUP_REMOVED lines=10> */
.L_x_63:
[----:B------:R-:W-:Y:S05]  /*4320*/  BSYNC B0 ;  /* 0x0000000000007941 */ /* 0x000fea0003800000 */
.L_x_62:
[----:B------:R-:W-:Y:S05]  /*4330*/  BRA `(.L_x_64) ;  /* 0xfffffff800307947 */ /* 0x000fea000383ffff */
.L_x_42:
        /* <DEDUP_REMOVED lines=10> */
.L_x_66:
[----:B------:R-:W-:Y:S05]  /*43e0*/  BSYNC B0 ;  /* 0x0000000000007941 */ /* 0x000fea0003800000 */
.L_x_65:
[----:B------:R-:W-:Y:S05]  /*43f0*/  BRA `(.L_x_67) ;  /* 0xfffffff8006c7947 */ /* 0x000fea000383ffff */
.L_x_68:
[----:B------:R-:W-:-:S00]  /*4400*/  BRA `(.L_x_68) ;  /* 0xfffffffc00fc7947 */ /* 0x000fc0000383ffff */
[----:B------:R-:W-:-:S00]  /*4410*/  NOP ;  /* 0x0000000000007918 */ /* 0x000fc00000000000 */
        /* <DEDUP_REMOVED lines=14> */
.L_x_193:


//--------------------- .text._Z9jacobiBotPdS_iiiiiiiiPid --------------------------
	.section	.text._Z9jacobiBotPdS_iiiiiiiiPid,"ax",@progbits
	.align	128
        .global         _Z9jacobiBotPdS_iiiiiiiiPid
        .type           _Z9jacobiBotPdS_iiiiiiiiPid,@function
        .size           _Z9jacobiBotPdS_iiiiiiiiPid,(.L_x_194 - _Z9jacobiBotPdS_iiiiiiiiPid)
        .other          _Z9jacobiBotPdS_iiiiiiiiPid,@"STO_CUDA_ENTRY STV_DEFAULT"
_Z9jacobiBotPdS_iiiiiiiiPid:
.text._Z9jacobiBotPdS_iiiiiiiiPid:
[----:B------:R-:W-:Y:S01]  /*0000*/  LDC R1, c[0x0][0x37c] ;  /* 0x0000df00ff017b82 */ /* 0x000fe20000000800 */
[----:B------:R-:W0:Y:S01]  /*0010*/  S2R R2, SR_TID.Y ;  /* 0x0000000000027919 */ /* 0x000e220000002200 */
[----:B------:R-:W1:Y:S06]  /*0020*/  LDCU UR4, c[0x0][0x3a8] ;  /* 0x00007500ff0477ac */ /* 0x000e6c0008000800 */
[----:B------:R-:W-:Y:S01]  /*0030*/  S2UR UR6, SR_CTAID.Y ;  /* 0x00000000000679c3 */ /* 0x000fe20000002600 */
[----:B------:R-:W0:Y:S01]  /*0040*/  S2R R7, SR_TID.Z ;  /* 0x0000000000077919 */ /* 0x000e220000002300 */
[----:B------:R-:W2:Y:S01]  /*0050*/  LDCU UR8, c[0x0][0x370] ;  /* 0x00006e00ff0877ac */ /* 0x000ea20008000800 */
[----:B------:R-:W3:Y:S01]  /*0060*/  S2R R11, SR_TID.X ;  /* 0x00000000000b7919 */ /* 0x000ee20000002100 */
[----:B------:R-:W4:Y:S04]  /*0070*/  LDCU UR9, c[0x0][0x374] ;  /* 0x00006e80ff0977ac */ /* 0x000f280008000800 */
[----:B------:R-:W4:Y:S01]  /*0080*/  S2UR UR7, SR_CTAID.Z ;  /* 0x00000000000779c3 */ /* 0x000f220000002700 */
[----:B------:R-:W5:Y:S01]  /*0090*/  LDCU UR22, c[0x0][0x360] ;  /* 0x00006c00ff1677ac */ /* 0x000f620008000800 */
[----:B------:R-:W2:Y:S06]  /*00a0*/  LDCU UR12, c[0x0][0x394] ;  /* 0x00007280ff0c77ac */ /* 0x000eac0008000800 */
[----:B------:R-:W3:Y:S01]  /*00b0*/  S2UR UR5, SR_CTAID.X ;  /* 0x00000000000579c3 */ /* 0x000ee20000002500 */
[----:B-1----:R-:W-:Y:S01]  /*00c0*/  IMAD.U32 R10, RZ, RZ, UR4 ;  /* 0x00000004ff0a7e24 */ /* 0x002fe2000f8e00ff */
[----:B------:R-:W5:Y:S04]  /*00d0*/  LDCU UR23, c[0x0][0x364] ;  /* 0x00006c80ff1777ac */ /* 0x000f680008000800 */
[----:B------:R-:W-:-:S02]  /*00e0*/  ISETP.NE.AND P0, PT, R10, RZ, PT ;  /* 0x000000ff0a00720c */ /* 0x000fc40003f05270 */
[----:B------:R-:W-:-:S05]  /*00f0*/  CS2R.32 R15, SR_CgaSize ;  /* 0x00000000000f7805 */ /* 0x000fca0000008a00 */
[----:B------:R-:W-:-:S05]  /*0100*/  IMAD R15, R15, -0xa0, RZ ;  /* 0xffffff600f0f7824 */ /* 0x000fca00078e02ff */
[----:B------:R-:W-:-:S14]  /*0110*/  R2UR UR14, R15 ;  /* 0x000000000f0e72ca */ /* 0x000fdc00000e0000 */
[----:B------:R-:W1:Y:S01]  /*0120*/  LDCU UR14, c[0x0][UR14+0x258] ;  /* 0x00004b000e0e77ac */ /* 0x000e620008000800 */
[----:B------:R-:W1:Y:S01]  /*0130*/  LDC R0, c[0x0][0x368] ;  /* 0x0000da00ff007b82 */ /* 0x000e620000000800 */
[----:B------:R-:W-:-:S05]  /*0140*/  CS2R.32 R15, SR_CgaSize ;  /* 0x00000000000f7805 */ /* 0x000fca0000008a00 */
[----:B------:R-:W-:-:S05]  /*0150*/  IMAD R15, R15, -0xa0, RZ ;  /* 0xffffff600f0f7824 */ /* 0x000fca00078e02ff */
[----:B------:R-:W-:-:S14]  /*0160*/  R2UR UR15, R15 ;  /* 0x000000000f0f72ca */ /* 0x000fdc00000e0000 */
[----:B------:R-:W1:Y:S01]  /*0170*/  LDCU UR15, c[0x0][UR15+0x254] ;  /* 0x00004a800f0f77ac */ /* 0x000e620008000800 */
[----:B------:R-:W1:Y:S01]  /*0180*/  LDCU.64 UR10, c[0x0][0x358] ;  /* 0x00006b00ff0a77ac */ /* 0x000e620008000a00 */
[----:B------:R-:W1:Y:S01]  /*0190*/  LDC R9, c[0x0][0x3a4] ;  /* 0x0000e900ff097b82 */ /* 0x000e620000000800 */
[----:B--2---:R-:W-:Y:S01]  /*01a0*/  IMAD.U32 R3, RZ, RZ, UR12 ;  /* 0x0000000cff037e24 */ /* 0x004fe2000f8e00ff */
[----:B----4-:R-:W-:Y:S02]  /*01b0*/  UIMAD UR4, UR7, UR9, UR6 ;  /* 0x00000009070472a4 */ /* 0x010fe4000f8e0206 */
[----:B-----5:R-:W-:Y:S02]  /*01c0*/  UIMAD UR12, UR22, UR23, URZ ;  /* 0x00000017160c72a4 */ /* 0x020fe4000f8e02ff */
[----:B0-----:R-:W-:Y:S01]  /*01d0*/  IMAD R6, R7, UR23, R2 ;  /* 0x0000001707067c24 */ /* 0x001fe2000f8e0202 */
[----:B---3--:R-:W-:Y:S01]  /*01e0*/  UIMAD UR4, UR4, UR8, UR5 ;  /* 0x00000008040472a4 */ /* 0x008fe2000f8e0205 */
[----:B------:R-:W-:-:S02]  /*01f0*/  VIADD R4, R3, 0xfffffffe ;  /* 0xfffffffe03047836 */ /* 0x000fc40000000000 */
[----:B------:R-:W-:Y:S02]  /*0200*/  IMAD R5, R6, UR22, R11 ;  /* 0x0000001606057c24 */ /* 0x000fe4000f8e020b */
[----:B-1----:R-:W-:Y:S02]  /*0210*/  IMAD.U32 R14, RZ, RZ, UR14 ;  /* 0x0000000eff0e7e24 */ /* 0x002fe4000f8e00ff */
[----:B------:R-:W-:Y:S02]  /*0220*/  IMAD.U32 R15, RZ, RZ, UR15 ;  /* 0x0000000fff0f7e24 */ /* 0x000fe4000f8e00ff */
[----:B------:R-:W-:-:S04]  /*0230*/  IMAD R6, R0, UR12, RZ ;  /* 0x0000000c00067c24 */ /* 0x000fc8000f8e02ff */
[----:B------:R-:W-:Y:S02]  /*0240*/  IMAD R5, R6, UR4, R5 ;  /* 0x0000000406057c24 */ /* 0x000fe4000f8e0205 */
[----:B------:R-:W-:Y:S01]  /*0250*/  IMAD R9, R4, R9, R4 ;  /* 0x0000000904097224 */ /* 0x000fe200078e0204 */
[----:B------:R-:W-:Y:S06]  /*0260*/  @P0 BRA `(.L_x_69) ;  /* 0x0000000800bc0947 */ /* 0x000fec0003800000 */
[----:B------:R-:W0:Y:S02]  /*0270*/  LDCU UR4, c[0x0][0x3ac] ;  /* 0x00007580ff0477ac */ /* 0x000e240008000800 */
[----:B0-----:R-:W-:-:S13]  /*0280*/  ISETP.GE.AND P0, PT, R5, UR4, PT ;  /* 0x0000000405007c0c */ /* 0x001fda000bf06270 */
[----:B------:R-:W-:Y:S05]  /*0290*/  @P0 EXIT ;  /* 0x000000000000094d */ /* 0x000fea0003800000 */
[-C--:B------:R-:W-:Y:S01]  /*02a0*/  IABS R8, R4.reuse ;  /* 0x0000000400087213 */ /* 0x080fe20000000000 */
[----:B------:R-:W-:Y:S01]  /*02b0*/  IMAD.IADD R17, R5, 0x1, R9 ;  /* 0x0000000105117824 */ /* 0x000fe200078e0209 */
[----:B------:R-:W-:Y:S01]  /*02c0*/  IABS R18, R4 ;  /* 0x0000000400127213 */ /* 0x000fe20000000000 */
[----:B------:R-:W0:Y:S01]  /*02d0*/  LDCU UR4, c[0x0][0x378] ;  /* 0x00006f00ff0477ac */ /* 0x000e220008000800 */
[----:B------:R-:W1:Y:S01]  /*02e0*/  I2F.RP R16, R8 ;  /* 0x0000000800107306 */ /* 0x000e620000209400 */
[----:B------:R-:W-:Y:S02]  /*02f0*/  LEA R22, R3, 0xfffffffc, 0x1 ;  /* 0xfffffffc03167811 */ /* 0x000fe400078e08ff */
[----:B------:R-:W-:Y:S01]  /*0300*/  IMAD.MOV R18, RZ, RZ, -R18 ;  /* 0x000000ffff127224 */ /* 0x000fe200078e0a12 */
[----:B------:R-:W2:Y:S04]  /*0310*/  LDCU.128 UR16, c[0x0][0x380] ;  /* 0x00007000ff1077ac */ /* 0x000ea80008000c00 */
[----:B-1----:R-:W1:Y:S01]  /*0320*/  MUFU.RCP R16, R16 ;  /* 0x0000001000107308 */ /* 0x002e620000001000 */
[----:B0-----:R-:W-:-:S04]  /*0330*/  UIMAD UR4, UR9, UR4, URZ ;  /* 0x00000004090472a4 */ /* 0x001fc8000f8e02ff */
[----:B------:R-:W-:-:S06]  /*0340*/  UIMAD.WIDE.U32 UR12, UR4, UR8, URZ ;  /* 0x00000008040c72a5 */ /* 0x000fcc000f8e00ff */
[----:B------:R-:W-:Y:S02]  /*0350*/  IMAD R23, R6, UR13, RZ ;  /* 0x0000000d06177c24 */ /* 0x000fe4000f8e02ff */
[----:B-1----:R-:W-:Y:S01]  /*0360*/  VIADD R12, R16, 0xffffffe ;  /* 0x0ffffffe100c7836 */ /* 0x002fe20000000000 */
[----:B------:R-:W-:-:S03]  /*0370*/  IABS R16, R17 ;  /* 0x0000001100107213 */ /* 0x000fc60000000000 */
[----:B------:R0:W1:Y:S02]  /*0380*/  F2I.FTZ.U32.TRUNC.NTZ R13, R12 ;  /* 0x0000000c000d7305 */ /* 0x000064000021f000 */
[----:B0-----:R-:W-:Y:S02]  /*0390*/  IMAD.MOV.U32 R12, RZ, RZ, RZ ;  /* 0x000000ffff0c7224 */ /* 0x001fe400078e00ff */
[----:B-1----:R-:W-:-:S04]  /*03a0*/  IMAD.MOV R19, RZ, RZ, -R13 ;  /* 0x000000ffff137224 */ /* 0x002fc800078e0a0d */
[----:B------:R-:W-:-:S04]  /*03b0*/  IMAD R19, R19, R8, RZ ;  /* 0x0000000813137224 */ /* 0x000fc800078e02ff */
[----:B------:R-:W-:-:S04]  /*03c0*/  IMAD.HI.U32 R13, R13, R19, R12 ;  /* 0x000000130d0d7227 */ /* 0x000fc800078e000c */
[----:B------:R-:W-:Y:S02]  /*03d0*/  IMAD.MOV.U32 R19, RZ, RZ, R18 ;  /* 0x000000ffff137224 */ /* 0x000fe400078e0012 */
[----:B------:R-:W-:-:S04]  /*03e0*/  IMAD.HI.U32 R13, R13, R16, RZ ;  /* 0x000000100d0d7227 */ /* 0x000fc800078e00ff */
[----:B------:R-:W-:-:S05]  /*03f0*/  IMAD R19, R13, R19, R16 ;  /* 0x000000130d137224 */ /* 0x000fca00078e0210 */
[----:B------:R-:W-:-:S13]  /*0400*/  ISETP.GT.U32.AND P1, PT, R8, R19, PT ;  /* 0x000000130800720c */ /* 0x000fda0003f24070 */
[----:B------:R-:W-:Y:S02]  /*0410*/  @!P1 IMAD.IADD R19, R19, 0x1, -R8 ;  /* 0x0000000113139824 */ /* 0x000fe400078e0a08 */
[----:B------:R-:W-:Y:S01]  /*0420*/  @!P1 VIADD R13, R13, 0x1 ;  /* 0x000000010d0d9836 */ /* 0x000fe20000000000 */
[----:B------:R-:W-:Y:S02]  /*0430*/  ISETP.NE.AND P1, PT, R4, RZ, PT ;  /* 0x000000ff0400720c */ /* 0x000fe40003f25270 */
[----:B------:R-:W-:Y:S02]  /*0440*/  ISETP.GE.U32.AND P0, PT, R19, R8, PT ;  /* 0x000000081300720c */ /* 0x000fe40003f06070 */
[----:B------:R-:W-:Y:S01]  /*0450*/  LOP3.LUT R8, R17, R4, RZ, 0x3c, !PT ;  /* 0x0000000411087212 */ /* 0x000fe200078e3cff */
[----:B------:R-:W0:Y:S03]  /*0460*/  LDC.64 R18, c[0x0][0x380] ;  /* 0x0000e000ff127b82 */ /* 0x000e260000000a00 */
[----:B------:R-:W-:-:S07]  /*0470*/  ISETP.GE.AND P2, PT, R8, RZ, PT ;  /* 0x000000ff0800720c */ /* 0x000fce0003f46270 */
[----:B------:R-:W-:-:S04]  /*0480*/  @P0 VIADD R13, R13, 0x1 ;  /* 0x000000010d0d0836 */ /* 0x000fc80000000000 */
[----:B------:R-:W-:-:S04]  /*0490*/  IMAD.MOV.U32 R8, RZ, RZ, R13 ;  /* 0x000000ffff087224 */ /* 0x000fc800078e000d */
[----:B------:R-:W-:Y:S01]  /*04a0*/  @!P2 IMAD.MOV R8, RZ, RZ, -R8 ;  /* 0x000000ffff08a224 */ /* 0x000fe200078e0a08 */
[----:B------:R-:W-:-:S05]  /*04b0*/  @!P1 LOP3.LUT R8, RZ, R4, RZ, 0x33, !PT ;  /* 0x00000004ff089212 */ /* 0x000fca00078e33ff */
[----:B------:R-:W-:Y:S02]  /*04c0*/  IMAD.MOV R12, RZ, RZ, -R8 ;  /* 0x000000ffff0c7224 */ /* 0x000fe400078e0a08 */
[----:B------:R-:W-:Y:S02]  /*04d0*/  IMAD R8, R8, R3, R3 ;  /* 0x0000000308087224 */ /* 0x000fe400078e0203 */
[----:B------:R-:W-:Y:S02]  /*04e0*/  IMAD R17, R4, R12, R17 ;  /* 0x0000000c04117224 */ /* 0x000fe400078e0211 */
[----:B------:R-:W-:-:S03]  /*04f0*/  IMAD.WIDE.U32 R12, R6, UR12, RZ ;  /* 0x0000000c060c7c25 */ /* 0x000fc6000f8e00ff */
[----:B------:R-:W-:Y:S01]  /*0500*/  IADD3 R16, P1, PT, R17, R8, RZ ;  /* 0x0000000811107210 */ /* 0x000fe20007f3e0ff */
[----:B------:R-:W-:Y:S01]  /*0510*/  IMAD.IADD R23, R13, 0x1, R23 ;  /* 0x000000010d177824 */ /* 0x000fe200078e0217 */
[----:B------:R-:W-:Y:S01]  /*0520*/  SHF.R.S32.HI R13, RZ, 0x1f, R17 ;  /* 0x0000001fff0d7819 */ /* 0x000fe20000011411 */
[----:B------:R-:W-:Y:S01]  /*0530*/  IMAD.IADD R17, R17, 0x1, R8 ;  /* 0x0000000111117824 */ /* 0x000fe200078e0208 */
[----:B------:R-:W-:Y:S01]  /*0540*/  ISETP.GE.U32.AND P0, PT, R12, R22, PT ;  /* 0x000000160c00720c */ /* 0x000fe20003f06070 */
[----:B------:R-:W-:Y:S01]  /*0550*/  IMAD.SHL.U32 R24, R16, 0x8, RZ ;  /* 0x0000000810187824 */ /* 0x000fe200078e00ff */
[----:B------:R-:W-:Y:S01]  /*0560*/  SHF.R.U64 R6, R12, 0x1, R23 ;  /* 0x000000010c067819 */ /* 0x000fe20000001217 */
[----:B0-----:R-:W-:Y:S01]  /*0570*/  IMAD.WIDE R18, R17, 0x8, R18 ;  /* 0x0000000811127825 */ /* 0x001fe200078e0212 */
[----:B------:R-:W-:Y:S02]  /*0580*/  LEA.HI.X.SX32 R20, R8, R13, 0x1, P1 ;  /* 0x0000000d08147211 */ /* 0x000fe400008f0eff */
[----:B------:R-:W-:-:S02]  /*0590*/  SHF.R.S32.HI R13, RZ, 0x1f, R3 ;  /* 0x0000001fff0d7819 */ /* 0x000fc40000011403 */
[CC--:B------:R-:W-:Y:S01]  /*05a0*/  IADD3 R12, P1, PT, R16.reuse, R3.reuse, RZ ;  /* 0x00000003100c7210 */ /* 0x0c0fe20007f3e0ff */
[----:B------:R-:W3:Y:S01]  /*05b0*/  LDG.E.64 R18, desc[UR10][R18.64] ;  /* 0x0000000a12127981 */ /* 0x000ee2000c1e1b00 */
[C---:B------:R-:W-:Y:S02]  /*05c0*/  IADD3 R26, P2, PT, R16.reuse, -R3, RZ ;  /* 0x80000003101a7210 */ /* 0x040fe40007f5e0ff */
[--C-:B------:R-:W-:Y:S01]  /*05d0*/  SHF.L.U64.HI R8, R16, 0x3, R20.reuse ;  /* 0x0000000310087819 */ /* 0x100fe20000010214 */
[----:B------:R-:W-:Y:S01]  /*05e0*/  IMAD.X R21, R13, 0x1, R20, P1 ;  /* 0x000000010d157824 */ /* 0x000fe200008e0614 */
[----:B--2---:R-:W-:Y:S01]  /*05f0*/  IADD3 R16, P1, PT, R24, UR16, RZ ;  /* 0x0000001018107c10 */ /* 0x004fe2000ff3e0ff */
[----:B------:R-:W-:Y:S01]  /*0600*/  IMAD.X R13, R20, 0x1, ~R13, P2 ;  /* 0x00000001140d7824 */ /* 0x000fe200010e0e0d */
[----:B------:R-:W-:Y:S02]  /*0610*/  LEA R20, P2, R12, UR16, 0x3 ;  /* 0x000000100c147c11 */ /* 0x000fe4000f8418ff */
[----:B------:R-:W-:-:S02]  /*0620*/  IADD3.X R17, PT, PT, R8, UR17, RZ, P1, !PT ;  /* 0x0000001108117c10 */ /* 0x000fc40008ffe4ff */
[----:B------:R-:W-:-:S03]  /*0630*/  LEA.HI.X R21, R12, UR17, R21, 0x3, P2 ;  /* 0x000000110c157c11 */ /* 0x000fc600090f1c15 */
[----:B------:R-:W3:Y:S01]  /*0640*/  LDG.E.64 R28, desc[UR10][R16.64+0x10] ;  /* 0x0000100a101c7981 */ /* 0x000ee2000c1e1b00 */
[----:B------:R-:W-:-:S03]  /*0650*/  LEA R12, P1, R26, UR16, 0x3 ;  /* 0x000000101a0c7c11 */ /* 0x000fc6000f8218ff */
[----:B------:R-:W2:Y:S01]  /*0660*/  LDG.E.64 R20, desc[UR10][R20.64+0x8] ;  /* 0x0000080a14147981 */ /* 0x000ea2000c1e1b00 */
[----:B------:R-:W-:-:S06]  /*0670*/  LEA.HI.X R13, R26, UR17, R13, 0x3, P1 ;  /* 0x000000111a0d7c11 */ /* 0x000fcc00088f1c0d */
[----:B------:R-:W4:Y:S01]  /*0680*/  LDG.E.64 R12, desc[UR10][R12.64+0x8] ;  /* 0x0000080a0c0c7981 */ /* 0x000f22000c1e1b00 */
[----:B------:R-:W-:-:S04]  /*0690*/  IADD3 R24, P1, PT, R24, UR18, RZ ;  /* 0x0000001218187c10 */ /* 0x000fc8000ff3e0ff */
[----:B------:R-:W-:Y:S01]  /*06a0*/  IADD3.X R25, PT, PT, R8, UR19, RZ, P1, !PT ;  /* 0x0000001308197c10 */ /* 0x000fe20008ffe4ff */
[----:B---3--:R-:W-:-:S08]  /*06b0*/  DADD R18, R28, R18 ;  /* 0x000000001c127229 */ /* 0x008fd00000000012 */
[----:B--2---:R-:W-:-:S08]  /*06c0*/  DADD R26, R18, R20 ;  /* 0x00000000121a7229 */ /* 0x004fd00000000014 */
[----:B----4-:R-:W-:-:S08]  /*06d0*/  DADD R26, R26, R12 ;  /* 0x000000001a1a7229 */ /* 0x010fd0000000000c */
[----:B------:R-:W-:-:S07]  /*06e0*/  DMUL R26, R26, 0.25 ;  /* 0x3fd000001a1a7828 */ /* 0x000fce0000000000 */
[----:B------:R0:W-:Y:S04]  /*06f0*/  STG.E.64 desc[UR10][R24.64+0x8], R26 ;  /* 0x0000081a18007986 */ /* 0x0001e8000c101b0a */
[----:B------:R-:W5:Y:S01]  /*0700*/  LDG.E.64 R16, desc[UR10][R16.64+0x8] ;  /* 0x0000080a10107981 */ /* 0x000f62000c1e1b00 */
[----:B------:R-:W-:Y:S02]  /*0710*/  SHF.R.S32.HI R22, RZ, 0x1f, R22 ;  /* 0x0000001fff167819 */ /* 0x000fe40000011416 */
[----:B------:R-:W-:-:S04]  /*0720*/  ISETP.GE.AND P1, PT, R6, 0x1, PT ;  /* 0x000000010600780c */ /* 0x000fc80003f26270 */
[----:B------:R-:W-:-:S13]  /*0730*/  ISETP.GE.U32.OR.EX P0, PT, R23, R22, !P1, P0 ;  /* 0x000000161700720c */ /* 0x000fda0004f06500 */
[----:B0-----:R-:W-:Y:S05]  /*0740*/  @P0 EXIT ;  /* 0x000000000000094d */ /* 0x001fea0003800000 */
[----:B------:R-:W0:Y:S01]  /*0750*/  LDC.64 R18, c[0x0][0x3b8] ;  /* 0x0000ee00ff127b82 */ /* 0x000e220000000a00 */
[----:B-----5:R-:W-:Y:S01]  /*0760*/  DADD R16, -R26, R16 ;  /* 0x000000001a107229 */ /* 0x020fe20000000110 */
[----:B------:R-:W-:Y:S02]  /*0770*/  UISETP.NE.U32.AND UP0, UPT, UR14, URZ, UPT ;  /* 0x000000ff0e00728c */ /* 0x000fe4000bf05070 */
[----:B------:R-:W-:Y:S02]  /*0780*/  UIADD3 UR12, UPT, UPT, UR5, UR6, URZ ;  /* 0x00000006050c7290 */ /* 0x000fe4000fffe0ff */
[----:B------:R-:W-:Y:S02]  /*0790*/  UISETP.NE.AND.EX UP0, UPT, UR15, URZ, UPT, UP0 ;  /* 0x000000ff0f00728c */ /* 0x000fe4000bf05300 */
[----:B------:R-:W1:Y:S01]  /*07a0*/  LDC.64 R12, c[0x0][0x3b0] ;  /* 0x0000ec00ff0c7b82 */ /* 0x000e620000000a00 */
[----:B------:R-:W-:Y:S02]  /*07b0*/  UIADD3 UR13, UPT, UPT, -UR7, URZ, URZ ;  /* 0x000000ff070d7290 */ /* 0x000fe4000fffe1ff */
[----:B------:R-:W-:-:S02]  /*07c0*/  UIADD3 UR4, UPT, UPT, -UR4, URZ, URZ ;  /* 0x000000ff04047290 */ /* 0x000fc4000fffe1ff */
[----:B------:R-:W-:Y:S02]  /*07d0*/  UISETP.NE.AND UP1, UPT, UR12, UR13, UPT ;  /* 0x0000000d0c00728c */ /* 0x000fe4000bf25270 */
[----:B------:R-:W-:-:S04]  /*07e0*/  UIMAD UR4, UR8, UR4, -0x7fffffff ;  /* 0x80000001080474a4 */ /* 0x000fc8000f8e0204 */
[----:B------:R-:W-:Y:S01]  /*07f0*/  USEL UR4, UR4, 0x1, !UP1 ;  /* 0x0000000104047887 */ /* 0x000fe2000c800000 */
[----:B0-----:R-:W-:-:S06]  /*0800*/  DSETP.GT.AND P0, PT, |R16|, R18, PT ;  /* 0x000000121000722a */ /* 0x001fcc0003f04200 */
[----:B------:R-:W-:Y:S01]  /*0810*/  SEL R17, RZ, 0x1, !P0 ;  /* 0x00000001ff117807 */ /* 0x000fe20004000000 */
[----:B-1----:R-:W-:-:S05]  /*0820*/  IMAD.WIDE R12, R5, 0x4, R12 ;  /* 0x00000004050c7825 */ /* 0x002fca00078e020c */
[----:B------:R0:W-:Y:S01]  /*0830*/  STG.E desc[UR10][R12.64], R17 ;  /* 0x000000110c007986 */ /* 0x0001e2000c10190a */
[----:B------:R-:W-:Y:S05]  /*0840*/  BRA.U !UP0, `(.L_x_70) ;  /* 0x0000000508407547 */ /* 0x000fea000b800000 */
[----:B------:R-:W-:Y:S02]  /*0850*/  IMAD.IADD R2, R11, 0x1, R2 ;  /* 0x000000010b027824 */ /* 0x000fe400078e0202 */
[----:B------:R-:W-:-:S03]  /*0860*/  IMAD.MOV.U32 R11, RZ, RZ, R17 ;  /* 0x000000ffff0b7224 */ /* 0x000fc600078e0011 */
[----:B------:R-:W-:-:S07]  /*0870*/  LOP3.LUT R7, R2, R7, RZ, 0xfc, !PT ;  /* 0x0000000702077212 */ /* 0x000fce00078efcff */
.L_x_84:
[----:B------:R-:W-:Y:S01]  /*0880*/  UMOV UR12, 0xffffffff ;  /* 0xffffffff000c7882 */ /* 0x000fe20000000000 */
[----:B------:R-:W-:Y:S02]  /*0890*/  ISETP.NE.AND P0, PT, R7, RZ, PT ;  /* 0x000000ff0700720c */ /* 0x000fe40003f05270 */
[----:B------:R-:W-:Y:S11]  /*08a0*/  BRA.DIV UR12, `(.L_x_71) ;  /* 0x000000220c987947 */ /* 0x000ff6000b800000 */
[----:B------:R-:W-:Y:S06]  /*08b0*/  BAR.SYNC.DEFER_BLOCKING 0x0 ;  /* 0x0000000000007b1d */ /* 0x000fec0000010000 */
.L_x_108:
        /* <DEDUP_REMOVED lines=13> */
[----:B0-----:R-:W-:-:S04]  /*0990*/  LOP3.LUT R16, R16, UR12, RZ, 0xc0, !PT ;  /* 0x0000000c10107c12 */ /* 0x001fc8000f8ec0ff */
[----:B------:R-:W0:Y:S01]  /*09a0*/  POPC R19, R16 ;  /* 0x0000001000137309 */ /* 0x000e220000000000 */
[----:B--2---:R-:W0:Y:S02]  /*09b0*/  SHFL.IDX PT, R2, R17, R8, 0x1f ;  /* 0x00001f0811027589 */ /* 0x004e2400000e0000 */
[----:B0-----:R-:W-:-:S07]  /*09c0*/  IMAD R2, R19, UR4, R2 ;  /* 0x0000000413027c24 */ /* 0x001fce000f8e0202 */
.L_x_74:
[----:B------:R-:W2:Y:S04]  /*09d0*/  LD.E.STRONG.GPU R17, desc[UR10][R14.64+0x4] ;  /* 0x0000040a0e117980 */ /* 0x000ea8000c10f900 */
[----:B--2---:R-:W-:Y:S01]  /*09e0*/  CCTL.IVALL ;  /* 0x00000000ff00798f */ /* 0x004fe20002000000 */
[----:B------:R-:W-:Y:S05]  /*09f0*/  YIELD ;  /* 0x0000000000007946 */ /* 0x000fea0003800000 */
[----:B------:R-:W-:-:S04]  /*0a00*/  LOP3.LUT R17, R17, R2, RZ, 0x3c, !PT ;  /* 0x0000000211117212 */ /* 0x000fc800078e3cff */
[----:B------:R-:W-:-:S13]  /*0a10*/  ISETP.GT.AND P1, PT, R17, -0x1, PT ;  /* 0xffffffff1100780c */ /* 0x000fda0003f24270 */
[----:B------:R-:W-:Y:S05]  /*0a20*/  @P1 BRA `(.L_x_74) ;  /* 0xfffffffc00e81947 */ /* 0x000fea000383ffff */
.L_x_73:
[----:B------:R-:W-:Y:S05]  /*0a30*/  BSYNC B0 ;  /* 0x0000000000007941 */ /* 0x000fea0003800000 */
.L_x_72:
[----:B------:R-:W-:-:S03]  /*0a40*/  UMOV UR12, 0xffffffff ;  /* 0xffffffff000c7882 */ /* 0x000fc60000000000 */
[----:B------:R-:W-:Y:S05]  /*0a50*/  BRA.DIV UR12, `(.L_x_75) ;  /* 0x000000220c587947 */ /* 0x000fea000b800000 */
[----:B------:R-:W-:Y:S06]  /*0a60*/  BAR.SYNC.DEFER_BLOCKING 0x0 ;  /* 0x0000000000007b1d */ /* 0x000fec0000010000 */
.L_x_111:
[----:B------:R-:W-:Y:S01]  /*0a70*/  ISETP.GE.AND P1, PT, R5, R6, PT ;  /* 0x000000060500720c */ /* 0x000fe20003f26270 */
[----:B------:R-:W-:-:S12]  /*0a80*/  BSSY.RECONVERGENT B0, `(.L_x_76) ;  /* 0x0000005000007945 */ /* 0x000fd80003800200 */
[----:B------:R-:W-:Y:S05]  /*0a90*/  @P1 BRA `(.L_x_77) ;  /* 0x00000000000c1947 */ /* 0x000fea0003800000 */
[----:B------:R-:W-:-:S06]  /*0aa0*/  IMAD.WIDE.U32 R16, R6, 0x4, R12 ;  /* 0x0000000406107825 */ /* 0x000fcc00078e000c */
[----:B------:R-:W2:Y:S02]  /*0ab0*/  LDG.E R16, desc[UR10][R16.64] ;  /* 0x0000000a10107981 */ /* 0x000ea4000c1e1900 */
[----:B--2---:R-:W-:-:S07]  /*0ac0*/  IMAD.IADD R11, R11, 0x1, R16 ;  /* 0x000000010b0b7824 */ /* 0x004fce00078e0210 */
.L_x_77:
[----:B------:R-:W-:Y:S05]  /*0ad0*/  BSYNC.RECONVERGENT B0 ;  /* 0x0000000000007941 */ /* 0x000fea0003800200 */
.L_x_76:
[----:B------:R-:W-:-:S04]  /*0ae0*/  UISETP.NE.U32.AND UP0, UPT, UR14, URZ, UPT ;  /* 0x000000ff0e00728c */ /* 0x000fc8000bf05070 */
[----:B------:R-:W-:-:S09]  /*0af0*/  UISETP.NE.AND.EX UP0, UPT, UR15, URZ, UPT, UP0 ;  /* 0x000000ff0f00728c */ /* 0x000fd2000bf05300 */
[----:B------:R-:W-:Y:S05]  /*0b00*/  BRA.U !UP0, `(.L_x_78) ;  /* 0x00000001088c7547 */ /* 0x000fea000b800000 */
[----:B------:R-:W-:-:S03]  /*0b10*/  UMOV UR12, 0xffffffff ;  /* 0xffffffff000c7882 */ /* 0x000fc60000000000 */
[----:B------:R-:W-:Y:S05]  /*0b20*/  BRA.DIV UR12, `(.L_x_79) ;  /* 0x000000220c507947 */ /* 0x000fea000b800000 */
[----:B------:R-:W-:Y:S06]  /*0b30*/  BAR.SYNC.DEFER_BLOCKING 0x0 ;  /* 0x0000000000007b1d */ /* 0x000fec0000010000 */
.L_x_114:
        /* <DEDUP_REMOVED lines=17> */
.L_x_82:
[----:B------:R-:W2:Y:S04]  /*0c50*/  LD.E.STRONG.GPU R17, desc[UR10][R14.64+0x4] ;  /* 0x0000040a0e117980 */ /* 0x000ea8000c10f900 */
[----:B--2---:R-:W-:Y:S01]  /*0c60*/  CCTL.IVALL ;  /* 0x00000000ff00798f */ /* 0x004fe20002000000 */
[----:B------:R-:W-:Y:S05]  /*0c70*/  YIELD ;  /* 0x0000000000007946 */ /* 0x000fea0003800000 */
[----:B------:R-:W-:-:S04]  /*0c80*/  LOP3.LUT R17, R17, R2, RZ, 0x3c, !PT ;  /* 0x0000000211117212 */ /* 0x000fc800078e3cff */
[----:B------:R-:W-:-:S13]  /*0c90*/  ISETP.GT.AND P0, PT, R17, -0x1, PT ;  /* 0xffffffff1100780c */ /* 0x000fda0003f04270 */
[----:B------:R-:W-:Y:S05]  /*0ca0*/  @P0 BRA `(.L_x_82) ;  /* 0xfffffffc00e80947 */ /* 0x000fea000383ffff */
.L_x_81:
[----:B------:R-:W-:Y:S05]  /*0cb0*/  BSYNC B0 ;  /* 0x0000000000007941 */ /* 0x000fea0003800000 */
.L_x_80:
[----:B------:R-:W-:-:S03]  /*0cc0*/  UMOV UR12, 0xffffffff ;  /* 0xffffffff000c7882 */ /* 0x000fc60000000000 */
[----:B------:R-:W-:Y:S05]  /*0cd0*/  BRA.DIV UR12, `(.L_x_83) ;  /* 0x000000220c107947 */ /* 0x000fea000b800000 */
[----:B------:R-:W-:Y:S06]  /*0ce0*/  BAR.SYNC.DEFER_BLOCKING 0x0 ;  /* 0x0000000000007b1d */ /* 0x000fec0000010000 */
.L_x_117:
[----:B------:R-:W-:-:S13]  /*0cf0*/  ISETP.GE.U32.AND P0, PT, R6, 0x2, PT ;  /* 0x000000020600780c */ /* 0x000fda0003f06070 */
[----:B------:R-:W-:Y:S05]  /*0d00*/  @!P0 EXIT ;  /* 0x000000000000894d */ /* 0x000fea0003800000 */
[----:B------:R1:W-:Y:S01]  /*0d10*/  STG.E desc[UR10][R12.64], R11 ;  /* 0x0000000b0c007986 */ /* 0x0003e2000c10190a */
[----:B------:R-:W-:Y:S01]  /*0d20*/  SHF.R.U32.HI R6, RZ, 0x1, R6 ;  /* 0x00000001ff067819 */ /* 0x000fe20000011606 */
[----:B------:R-:W-:Y:S06]  /*0d30*/  BRA `(.L_x_84) ;  /* 0xfffffff800d07947 */ /* 0x000fec000383ffff */
.L_x_78:
[----:B------:R-:W-:Y:S05]  /*0d40*/  BPT.TRAP 0x1 ;  /* 0x000000040000795c */ /* 0x000fea0000300000 */
.L_x_70:
[----:B------:R-:W-:Y:S05]  /*0d50*/  BPT.TRAP 0x1 ;  /* 0x000000040000795c */ /* 0x000fea0000300000 */
.L_x_69:
[----:B0-----:R-:W0:Y:S01]  /*0d60*/  LDCU UR24, c[0x0][0x3ac] ;  /* 0x00007580ff1877ac */ /* 0x001e220008000800 */
[----:B------:R-:W-:Y:S01]  /*0d70*/  VIADD R8, R10, 0x1 ;  /* 0x000000010a087836 */ /* 0x000fe20000000000 */
[----:B------:R-:W-:Y:S01]  /*0d80*/  BSSY.RECONVERGENT B0, `(.L_x_85) ;  /* 0x000015c000007945 */ /* 0x000fe20003800200 */
[----:B------:R-:W-:Y:S01]  /*0d90*/  IMAD.MOV.U32 R2, RZ, RZ, RZ ;  /* 0x000000ffff027224 */ /* 0x000fe200078e00ff */
[----:B------:R-:W1:Y:S01]  /*0da0*/  LDCU UR31, c[0x0][0x394] ;  /* 0x00007280ff1f77ac */ /* 0x000e620008000800 */
[----:B------:R-:W2:Y:S01]  /*0db0*/  LDCU UR30, c[0x0][0x394] ;  /* 0x00007280ff1e77ac */ /* 0x000ea20008000800 */
[----:B------:R-:W3:Y:S01]  /*0dc0*/  LDCU UR25, c[0x0][0x3a8] ;  /* 0x00007500ff1977ac */ /* 0x000ee20008000800 */
[----:B------:R-:W4:Y:S01]  /*0dd0*/  LDCU.64 UR26, c[0x0][0x3b8] ;  /* 0x00007700ff1a77ac */ /* 0x000f220008000a00 */
[----:B0-----:R-:W-:Y:S01]  /*0de0*/  ISETP.GE.AND P0, PT, R5, UR24, PT ;  /* 0x0000001805007c0c */ /* 0x001fe2000bf06270 */
[----:B------:R-:W0:Y:S01]  /*0df0*/  LDCU.64 UR28, c[0x0][0x3b8] ;  /* 0x00007700ff1c77ac */ /* 0x000e220008000a00 */
[----:B------:R-:W0:Y:S01]  /*0e00*/  LDCU.128 UR12, c[0x0][0x380] ;  /* 0x00007000ff0c77ac */ /* 0x000e220008000c00 */
[----:B------:R-:W0:Y:S10]  /*0e10*/  LDCU.128 UR16, c[0x0][0x380] ;  /* 0x00007000ff1077ac */ /* 0x000e340008000c00 */
        /* <DEDUP_REMOVED lines=10> */
[----:B------:R-:W-:Y:S01]  /*0ec0*/  BSSY.RECONVERGENT B2, `(.L_x_89) ;  /* 0x00000ed000027945 */ /* 0x000fe20003800200 */
[C---:B------:R-:W-:Y:S02]  /*0ed0*/  VIMNMX R2, PT, PT, R5.reuse, UR24, PT ;  /* 0x0000001805027c48 */ /* 0x040fe4000bfe0100 */
[----:B------:R-:W0:Y:S01]  /*0ee0*/  I2F.RP R12, R7 ;  /* 0x00000007000c7306 */ /* 0x000e220000209400 */
[----:B------:R-:W-:Y:S02]  /*0ef0*/  SHF.R.S32.HI R22, RZ, 0x1f, R3 ;  /* 0x0000001fff167819 */ /* 0x000fe40000011403 */
[----:B------:R-:W-:Y:S01]  /*0f00*/  IMAD R2, R5, R10, R2 ;  /* 0x0000000a05027224 */ /* 0x000fe200078e0202 */
[----:B------:R-:W-:Y:S01]  /*0f10*/  LOP3.LUT R5, R8, 0x7ffffffc, RZ, 0xc0, !PT ;  /* 0x7ffffffc08057812 */ /* 0x000fe200078ec0ff */
[----:B------:R-:W-:-:S03]  /*0f20*/  IMAD.MOV.U32 R10, RZ, RZ, RZ ;  /* 0x000000ffff0a7224 */ /* 0x000fc600078e00ff */
[----:B------:R-:W-:Y:S01]  /*0f30*/  IADD3 R9, PT, PT, R2, 0x3, R9 ;  /* 0x0000000302097810 */ /* 0x000fe20007ffe009 */
[----:B------:R-:W-:Y:S02]  /*0f40*/  IMAD.MOV.U32 R2, RZ, RZ, RZ ;  /* 0x000000ffff027224 */ /* 0x000fe400078e00ff */
[----:B------:R-:W-:Y:S01]  /*0f50*/  IMAD.MOV R5, RZ, RZ, -R5 ;  /* 0x000000ffff057224 */ /* 0x000fe200078e0a05 */
[----:B0-----:R-:W0:Y:S02]  /*0f60*/  MUFU.RCP R12, R12 ;  /* 0x0000000c000c7308 */ /* 0x001e240000001000 */
[----:B0-----:R-:W-:-:S06]  /*0f70*/  VIADD R11, R12, 0xffffffe ;  /* 0x0ffffffe0c0b7836 */ /* 0x001fcc0000000000 */
[----:B------:R-:W0:Y:S02]  /*0f80*/  F2I.FTZ.U32.TRUNC.NTZ R11, R11 ;  /* 0x0000000b000b7305 */ /* 0x000e24000021f000 */
[----:B0-----:R-:W-:-:S04]  /*0f90*/  IMAD.MOV R14, RZ, RZ, -R11 ;  /* 0x000000ffff0e7224 */ /* 0x001fc800078e0a0b */
[----:B------:R-:W-:-:S04]  /*0fa0*/  IMAD R13, R14, R7, RZ ;  /* 0x000000070e0d7224 */ /* 0x000fc800078e02ff */
[----:B------:R-:W-:-:S07]  /*0fb0*/  IMAD.HI.U32 R8, R11, R13, R10 ;  /* 0x0000000d0b087227 */ /* 0x000fce00078e000a */
.L_x_90:
        /* <DEDUP_REMOVED lines=8> */
[----:B------:R-:W-:Y:S01]  /*1040*/  @!P2 IMAD.IADD R10, R10, 0x1, -R3 ;  /* 0x000000010a0aa824 */ /* 0x000fe200078e0a03 */
[----:B------:R-:W-:Y:S01]  /*1050*/  LOP3.LUT R3, R13, R4, RZ, 0x3c, !PT ;  /* 0x000000040d037212 */ /* 0x000fe200078e3cff */
[----:B------:R-:W-:-:S03]  /*1060*/  @!P2 VIADD R8, R8, 0x1 ;  /* 0x000000010808a836 */ /* 0x000fc60000000000 */
[----:B------:R-:W-:Y:S02]  /*1070*/  ISETP.GE.U32.AND P1, PT, R10, R7, PT ;  /* 0x000000070a00720c */ /* 0x000fe40003f26070 */
[----:B------:R-:W-:Y:S01]  /*1080*/  ISETP.GE.AND P3, PT, R3, RZ, PT ;  /* 0x000000ff0300720c */ /* 0x000fe20003f66270 */
[----:B------:R-:W0:Y:S01]  /*1090*/  LDC.64 R10, c[0x0][0x380] ;  /* 0x0000e000ff0a7b82 */ /* 0x000e220000000a00 */
[----:B------:R-:W-:-:S09]  /*10a0*/  LOP3.LUT R3, RZ, R4, RZ, 0x33, !PT ;  /* 0x00000004ff037212 */ /* 0x000fd200078e33ff */
[----:B------:R-:W-:Y:S01]  /*10b0*/  @P1 VIADD R8, R8, 0x1 ;  /* 0x0000000108081836 */ /* 0x000fe20000000000 */
[----:B------:R-:W-:-:S03]  /*10c0*/  ISETP.NE.AND P1, PT, R4, RZ, PT ;  /* 0x000000ff0400720c */ /* 0x000fc60003f25270 */
[----:B------:R-:W-:-:S05]  /*10d0*/  @!P3 IMAD.MOV R8, RZ, RZ, -R8 ;  /* 0x000000ffff08b224 */ /* 0x000fca00078e0a08 */
[----:B------:R-:W-:Y:S01]  /*10e0*/  SEL R8, R3, R8, !P1 ;  /* 0x0000000803087207 */ /* 0x000fe20004800000 */
[----:B------:R-:W-:-:S04]  /*10f0*/  IMAD.U32 R3, RZ, RZ, UR30 ;  /* 0x0000001eff037e24 */ /* 0x000fc8000f8e00ff */
[----:B------:R-:W-:-:S04]  /*1100*/  IMAD.MOV R7, RZ, RZ, -R8 ;  /* 0x000000ffff077224 */ /* 0x000fc800078e0a08 */
[----:B------:R-:W-:Y:S02]  /*1110*/  IMAD R12, R4, R7, R13 ;  /* 0x00000007040c7224 */ /* 0x000fe400078e020d */
[----:B------:R-:W-:-:S03]  /*1120*/  IMAD R13, R8, R3, R3 ;  /* 0x00000003080d7224 */ /* 0x000fc600078e0203 */
[----:B------:R-:W-:Y:S01]  /*1130*/  SHF.R.S32.HI R14, RZ, 0x1f, R12 ;  /* 0x0000001fff0e7819 */ /* 0x000fe2000001140c */
[C---:B------:R-:W-:Y:S01]  /*1140*/  IMAD.IADD R17, R12.reuse, 0x1, R13 ;  /* 0x000000010c117824 */ /* 0x040fe200078e020d */
[----:B------:R-:W-:-:S03]  /*1150*/  IADD3 R8, P2, PT, R12, R13, RZ ;  /* 0x0000000d0c087210 */ /* 0x000fc60007f5e0ff */
[----:B0-----:R-:W-:Y:S01]  /*1160*/  IMAD.WIDE R16, R17, 0x8, R10 ;  /* 0x0000000811107825 */ /* 0x001fe200078e020a */
[----:B------:R-:W-:-:S03]  /*1170*/  LEA.HI.X.SX32 R7, R13, R14, 0x1, P2 ;  /* 0x0000000e0d077211 */ /* 0x000fc600010f0eff */
[C---:B------:R-:W-:Y:S01]  /*1180*/  IMAD.SHL.U32 R23, R8.reuse, 0x8, RZ ;  /* 0x0000000808177824 */ /* 0x040fe200078e00ff */
[----:B------:R-:W-:Y:S01]  /*1190*/  SHF.L.U64.HI R14, R8, 0x3, R7 ;  /* 0x00000003080e7819 */ /* 0x000fe20000010207 */
[----:B------:R-:W2:Y:S03]  /*11a0*/  LDG.E.64 R16, desc[UR10][R16.64] ;  /* 0x0000000a10107981 */ /* 0x000ea6000c1e1b00 */
        /* <DEDUP_REMOVED lines=17> */
[----:B------:R0:W1:Y:S02]  /*12c0*/  F2I.FTZ.U32.TRUNC.NTZ R25, R24 ;  /* 0x0000001800197305 */ /* 0x000064000021f000 */
[----:B0-----:R-:W-:Y:S02]  /*12d0*/  IMAD.MOV.U32 R24, RZ, RZ, RZ ;  /* 0x000000ffff187224 */ /* 0x001fe400078e00ff */
[----:B-1----:R-:W-:-:S04]  /*12e0*/  IMAD.MOV R8, RZ, RZ, -R25 ;  /* 0x000000ffff087224 */ /* 0x002fc800078e0a19 */
[----:B------:R-:W-:-:S04]  /*12f0*/  IMAD R15, R8, R7, RZ ;  /* 0x00000007080f7224 */ /* 0x000fc800078e02ff */
[----:B------:R-:W-:-:S04]  /*1300*/  IMAD.HI.U32 R8, R25, R15, R24 ;  /* 0x0000000f19087227 */ /* 0x000fc800078e0018 */
[----:B------:R-:W-:Y:S01]  /*1310*/  VIADD R15, R9, 0xfffffffe ;  /* 0xfffffffe090f7836 */ /* 0x000fe20000000000 */
[----:B------:R-:W-:Y:S01]  /*1320*/  IABS R25, R4 ;  /* 0x0000000400197213 */ /* 0x000fe20000000000 */
[----:B--2---:R-:W-:-:S03]  /*1330*/  DADD R16, R26, R16 ;  /* 0x000000001a107229 */ /* 0x004fc60000000010 */
[----:B------:R-:W-:Y:S01]  /*1340*/  IABS R27, R15 ;  /* 0x0000000f001b7213 */ /* 0x000fe20000000000 */
[----:B------:R-:W-:-:S04]  /*1350*/  IMAD.MOV R26, RZ, RZ, -R25 ;  /* 0x000000ffff1a7224 */ /* 0x000fc800078e0a19 */
[----:B------:R-:W-:-:S04]  /*1360*/  IMAD.HI.U32 R25, R8, R27, RZ ;  /* 0x0000001b08197227 */ /* 0x000fc800078e00ff */
[----:B------:R-:W-:-:S05]  /*1370*/  IMAD R24, R25, R26, R27 ;  /* 0x0000001a19187224 */ /* 0x000fca00078e021b */
[----:B------:R-:W-:-:S13]  /*1380*/  ISETP.GT.U32.AND P3, PT, R7, R24, PT ;  /* 0x000000180700720c */ /* 0x000fda0003f64070 */
[----:B------:R-:W-:-:S05]  /*1390*/  @!P3 IMAD.IADD R24, R24, 0x1, -R7 ;  /* 0x000000011818b824 */ /* 0x000fca00078e0a07 */
[----:B------:R-:W-:Y:S02]  /*13a0*/  ISETP.GE.U32.AND P2, PT, R24, R7, PT ;  /* 0x000000071800720c */ /* 0x000fe40003f46070 */
[----:B------:R-:W-:-:S04]  /*13b0*/  LOP3.LUT R24, R15, R4, RZ, 0x3c, !PT ;  /* 0x000000040f187212 */ /* 0x000fc800078e3cff */
[----:B------:R-:W-:Y:S01]  /*13c0*/  ISETP.GE.AND P4, PT, R24, RZ, PT ;  /* 0x000000ff1800720c */ /* 0x000fe20003f86270 */
[----:B------:R-:W-:Y:S01]  /*13d0*/  @!P3 VIADD R25, R25, 0x1 ;  /* 0x000000011919b836 */ /* 0x000fe20000000000 */
[----:B---3--:R-:W-:-:S05]  /*13e0*/  DADD R12, R16, R12 ;  /* 0x00000000100c7229 */ /* 0x008fca000000000c */
[----:B------:R-:W-:Y:S01]  /*13f0*/  @P2 VIADD R25, R25, 0x1 ;  /* 0x0000000119192836 */ /* 0x000fe20000000000 */
[----:B------:R-:W-:-:S05]  /*1400*/  LOP3.LUT R27, RZ, R4, RZ, 0x33, !PT ;  /* 0x00000004ff1b7212 */ /* 0x000fca00078e33ff */
        /* <DEDUP_REMOVED lines=9> */
[----:B------:R-:W-:Y:S02]  /*14a0*/  SHF.R.S32.HI R25, RZ, 0x1f, R13 ;  /* 0x0000001fff197819 */ /* 0x000fe4000001140d */
[C---:B------:R-:W-:Y:S01]  /*14b0*/  IADD3 R28, P2, PT, R13.reuse, R24, RZ ;  /* 0x000000180d1c7210 */ /* 0x040fe20007f5e0ff */
[----:B------:R-:W-:-:S03]  /*14c0*/  IMAD.IADD R13, R13, 0x1, R24 ;  /* 0x000000010d0d7824 */ /* 0x000fc600078e0218 */
[----:B------:R-:W-:Y:S01]  /*14d0*/  LEA.HI.X.SX32 R25, R24, R25, 0x1, P2 ;  /* 0x0000001918197211 */ /* 0x000fe200010f0eff */
[C---:B------:R-:W-:Y:S01]  /*14e0*/  IMAD.SHL.U32 R24, R28.reuse, 0x8, RZ ;  /* 0x000000081c187824 */ /* 0x040fe200078e00ff */
[----:B------:R0:W-:Y:S02]  /*14f0*/  STG.E.64 desc[UR10][R16.64+0x8], R20 ;  /* 0x0000081410007986 */ /* 0x0001e4000c101b0a */
[----:B------:R-:W-:Y:S02]  /*1500*/  SHF.L.U64.HI R23, R28, 0x3, R25 ;  /* 0x000000031c177819 */ /* 0x000fe40000010219 */
        /* <DEDUP_REMOVED lines=14> */
[----:B------:R-:W-:-:S05]  /*15f0*/  IADD3 R28, P3, PT, R28, -R3, RZ ;  /* 0x800000031c1c7210 */ /* 0x000fca0007f7e0ff */
[----:B------:R-:W-:Y:S01]  /*1600*/  IMAD.X R25, R25, 0x1, ~R22, P3 ;  /* 0x0000000119197824 */ /* 0x000fe200018e0e16 */
        /* <DEDUP_REMOVED lines=14> */
[----:B------:R-:W-:Y:S01]  /*16f0*/  @P3 VIADD R25, R25, 0x1 ;  /* 0x0000000119193836 */ /* 0x000fe20000000000 */
[----:B---3--:R-:W-:-:S05]  /*1700*/  DADD R12, R18, R12 ;  /* 0x00000000120c7229 */ /* 0x008fca000000000c */
[----:B------:R-:W-:-:S05]  /*1710*/  @!P5 IMAD.MOV R25, RZ, RZ, -R25 ;  /* 0x000000ffff19d224 */ /* 0x000fca00078e0a19 */
[----:B------:R-:W-:Y:S02]  /*1720*/  SEL R16, R27, R25, !P1 ;  /* 0x000000191b107207 */ /* 0x000fe40004800000 */
[----:B------:R-:W-:-:S03]  /*1730*/  IADD3 R20, P3, PT, R24, UR18, RZ ;  /* 0x0000001218147c10 */ /* 0x000fc6000ff7e0ff */
[----:B------:R-:W-:Y:S01]  /*1740*/  IMAD.MOV R17, RZ, RZ, -R16 ;  /* 0x000000ffff117224 */ /* 0x000fe200078e0a10 */
[----:B------:R-:W-:-:S03]  /*1750*/  DMUL R12, R12, 0.25 ;  /* 0x3fd000000c0c7828 */ /* 0x000fc60000000000 */
[----:B------:R-:W-:Y:S01]  /*1760*/  IMAD R19, R4, R17, R21 ;  /* 0x0000001104137224 */ /* 0x000fe200078e0215 */
        /* <DEDUP_REMOVED lines=22> */
[----:B------:R-:W2:Y:S01]  /*18d0*/  LDG.E.64 R12, desc[UR10][R12.64+0x8] ;  /* 0x0000080a0c0c7981 */ /* 0x000ea2000c1e1b00 */
[----:B------:R-:W-:Y:S01]  /*18e0*/  IMAD.X R25, R25, 0x1, ~R22, P4 ;  /* 0x0000000119197824 */ /* 0x000fe200020e0e16 */
[----:B------:R-:W-:-:S04]  /*18f0*/  LEA R14, P4, R28, UR16, 0x3 ;  /* 0x000000101c0e7c11 */ /* 0x000fc8000f8818ff */
[----:B------:R-:W-:-:S06]  /*1900*/  LEA.HI.X R15, R28, UR17, R25, 0x3, P4 ;  /* 0x000000111c0f7c11 */ /* 0x000fcc000a0f1c19 */
[----:B------:R-:W4:Y:S01]  /*1910*/  LDG.E.64 R14, desc[UR10][R14.64+0x8] ;  /* 0x0000080a0e0e7981 */ /* 0x000f22000c1e1b00 */
[----:B------:R-:W-:Y:S01]  /*1920*/  IABS R25, R9 ;  /* 0x0000000900197213 */ /* 0x000fe20000000000 */
[----:B---3--:R-:W-:-:S04]  /*1930*/  DADD R20, R20, R18 ;  /* 0x0000000014147229 */ /* 0x008fc80000000012 */
        /* <DEDUP_REMOVED lines=33> */
[----:B------:R-:W3:Y:S01]  /*1b50*/  LDG.E.64 R16, desc[UR10][R16.64+0x8] ;  /* 0x0000080a10107981 */ /* 0x000ee2000c1e1b00 */
[----:B--2---:R-:W-:Y:S01]  /*1b60*/  DADD R26, R10, R26 ;  /* 0x000000000a1a7229 */ /* 0x004fe2000000001a */
[----:B------:R-:W-:Y:S01]  /*1b70*/  IMAD.X R11, R22, 0x1, R25, P1 ;  /* 0x00000001160b7824 */ /* 0x000fe200008e0619 */
[----:B------:R-:W-:Y:S01]  /*1b80*/  LEA R10, P1, R24, UR16, 0x3 ;  /* 0x00000010180a7c11 */ /* 0x000fe2000f8218ff */
[----:B------:R-:W-:-:S03]  /*1b90*/  IMAD.X R25, R25, 0x1, ~R22, P4 ;  /* 0x0000000119197824 */ /* 0x000fc600020e0e16 */
[----:B------:R-:W-:Y:S02]  /*1ba0*/  LEA.HI.X R11, R24, UR17, R11, 0x3, P1 ;  /* 0x00000011180b7c11 */ /* 0x000fe400088f1c0b */
[----:B------:R-:W-:-:S04]  /*1bb0*/  LEA R24, P1, R20, UR16, 0x3 ;  /* 0x0000001014187c11 */ /* 0x000fc8000f8218ff */
[----:B------:R-:W2:Y:S01]  /*1bc0*/  LDG.E.64 R10, desc[UR10][R10.64+0x8] ;  /* 0x0000080a0a0a7981 */ /* 0x000ea2000c1e1b00 */
[----:B------:R-:W-:-:S06]  /*1bd0*/  LEA.HI.X R25, R20, UR17, R25, 0x3, P1 ;  /* 0x0000001114197c11 */ /* 0x000fcc00088f1c19 */
[----:B------:R-:W4:Y:S01]  /*1be0*/  LDG.E.64 R24, desc[UR10][R24.64+0x8] ;  /* 0x0000080a18187981 */ /* 0x000f22000c1e1b00 */
[----:B0-----:R-:W-:-:S04]  /*1bf0*/  IADD3 R12, P1, PT, R21, UR18, RZ ;  /* 0x00000012150c7c10 */ /* 0x001fc8000ff3e0ff */
[----:B------:R-:W-:Y:S01]  /*1c00*/  IADD3.X R13, PT, PT, R23, UR19, RZ, P1, !PT ;  /* 0x00000013170d7c10 */ /* 0x000fe20008ffe4ff */
[----:B--2---:R-:W-:-:S08]  /*1c10*/  DADD R26, R26, R10 ;  /* 0x000000001a1a7229 */ /* 0x004fd0000000000a */
[----:B----4-:R-:W-:-:S08]  /*1c20*/  DADD R26, R26, R24 ;  /* 0x000000001a1a7229 */ /* 0x010fd00000000018 */
[----:B------:R-:W-:-:S07]  /*1c30*/  DMUL R26, R26, 0.25 ;  /* 0x3fd000001a1a7828 */ /* 0x000fce0000000000 */
[----:B------:R0:W-:Y:S04]  /*1c40*/  STG.E.64 desc[UR10][R12.64+0x8], R26 ;  /* 0x0000081a0c007986 */ /* 0x0001e8000c101b0a */
[----:B------:R-:W2:Y:S01]  /*1c50*/  LDG.E.64 R18, desc[UR10][R18.64+0x8] ;  /* 0x0000080a12127981 */ /* 0x000ea2000c1e1b00 */
[----:B---3--:R-:W-:Y:S01]  /*1c60*/  DADD R14, -R14, R16 ;  /* 0x000000000e0e7229 */ /* 0x008fe20000000110 */
[----:B------:R-:W-:Y:S02]  /*1c70*/  VIADD R20, R2, 0x1 ;  /* 0x0000000102147836 */ /* 0x000fe40000000000 */
[----:B------:R-:W-:-:S05]  /*1c80*/  @!P2 IMAD.MOV R20, RZ, RZ, R2 ;  /* 0x000000ffff14a224 */ /* 0x000fca00078e0202 */
[----:B------:R-:W-:Y:S01]  /*1c90*/  DSETP.GT.AND P1, PT, |R14|, UR26, PT ;  /* 0x0000001a0e007e2a */ /* 0x000fe2000bf24200 */
[----:B------:R-:W-:Y:S02]  /*1ca0*/  VIADD R2, R20, 0x1 ;  /* 0x0000000114027836 */ /* 0x000fe40000000000 */
[----:B------:R-:W-:Y:S02]  /*1cb0*/  @!P3 IMAD.MOV R2, RZ, RZ, R20 ;  /* 0x000000ffff02b224 */ /* 0x000fe400078e0214 */
[----:B------:R-:W-:Y:S02]  /*1cc0*/  VIADD R5, R5, 0x4 ;  /* 0x0000000405057836 */ /* 0x000fe40000000000 */
[----:B------:R-:W-:-:S07]  /*1cd0*/  VIADD R14, R2, 0x1 ;  /* 0x00000001020e7836 */ /* 0x000fce0000000000 */
[----:B------:R-:W-:Y:S01]  /*1ce0*/  @!P1 IMAD.MOV R14, RZ, RZ, R2 ;  /* 0x000000ffff0e9224 */ /* 0x000fe200078e0202 */
[----:B------:R-:W-:Y:S01]  /*1cf0*/  ISETP.NE.AND P1, PT, R5, RZ, PT ;  /* 0x000000ff0500720c */ /* 0x000fe20003f25270 */
[----:B------:R-:W-:Y:S02]  /*1d00*/  VIADD R9, R9, 0x4 ;  /* 0x0000000409097836 */ /* 0x000fe40000000000 */
[----:B------:R-:W-:Y:S01]  /*1d10*/  VIADD R2, R14, 0x1 ;  /* 0x000000010e027836 */ /* 0x000fe20000000000 */
[----:B--2---:R-:W-:-:S08]  /*1d20*/  DADD R10, -R26, R18 ;  /* 0x000000001a0a7229 */ /* 0x004fd00000000112 */
[----:B------:R-:W-:Y:S01]  /*1d30*/  DSETP.GT.AND P2, PT, |R10|, UR26, PT ;  /* 0x0000001a0a007e2a */ /* 0x000fe2000bf44200 */
[----:B------:R-:W-:-:S04]  /*1d40*/  IMAD.U32 R10, RZ, RZ, UR25 ;  /* 0x00000019ff0a7e24 */ /* 0x000fc8000f8e00ff */
[----:B------:R-:W-:Y:S02]  /*1d50*/  VIADD R11, R10, 0x1 ;  /* 0x000000010a0b7836 */ /* 0x000fe40000000000 */
[----:B------:R-:W-:-:S07]  /*1d60*/  @P0 IMAD.MOV R11, RZ, RZ, R10 ;  /* 0x000000ffff0b0224 */ /* 0x000fce00078e020a */
[----:B------:R-:W-:Y:S01]  /*1d70*/  @!P2 IMAD.MOV R2, RZ, RZ, R14 ;  /* 0x000000ffff02a224 */ /* 0x000fe200078e020e */
[----:B0-----:R-:W-:Y:S06]  /*1d80*/  @P1 BRA `(.L_x_90) ;  /* 0xfffffff0008c1947 */ /* 0x001fec000383ffff */
[----:B------:R-:W-:Y:S05]  /*1d90*/  BSYNC.RECONVERGENT B2 ;  /* 0x0000000000027941 */ /* 0x000fea0003800200 */
.L_x_89:
[----:B------:R-:W-:-:S07]  /*1da0*/  LOP3.LUT R7, R11, 0x7ffffffc, RZ, 0xc0, !PT ;  /* 0x7ffffffc0b077812 */ /* 0x000fce00078ec0ff */
.L_x_88:
[----:B------:R-:W-:Y:S05]  /*1db0*/  BSYNC.RECONVERGENT B1 ;  /* 0x0000000000017941 */ /* 0x000fea0003800200 */
.L_x_87:
[----:B------:R-:W-:-:S13]  /*1dc0*/  ISETP.NE.AND P0, PT, R6, RZ, PT ;  /* 0x000000ff0600720c */ /* 0x000fda0003f05270 */
[----:B------:R-:W-:Y:S05]  /*1dd0*/  @!P0 BRA `(.L_x_86) ;  /* 0x0000000400588947 */ /* 0x000fea0003800000 */
[----:B------:R-:W-:Y:S01]  /*1de0*/  IABS R5, R4 ;  /* 0x0000000400057213 */ /* 0x000fe20000000000 */
[----:B------:R-:W0:Y:S01]  /*1df0*/  S2R R13, SR_TID.Z ;  /* 0x00000000000d7919 */ /* 0x000e220000002300 */
[----:B------:R-:W-:Y:S01]  /*1e00*/  UIMAD UR4, UR7, UR9, UR6 ;  /* 0x00000009070472a4 */ /* 0x000fe2000f8e0206 */
[----:B------:R-:W1:Y:S01]  /*1e10*/  LDC R15, c[0x0][0x3a4] ;  /* 0x0000e900ff0f7b82 */ /* 0x000e620000000800 */
[----:B------:R-:W2:Y:S01]  /*1e20*/  I2F.RP R9, R5 ;  /* 0x0000000500097306 */ /* 0x000ea20000209400 */
[----:B------:R-:W3:Y:S01]  /*1e30*/  S2R R19, SR_TID.Y ;  /* 0x0000000000137919 */ /* 0x000ee20000002200 */
[----:B------:R-:W-:Y:S01]  /*1e40*/  UIMAD UR4, UR4, UR8, UR5 ;  /* 0x00000008040472a4 */ /* 0x000fe2000f8e0205 */
[----:B------:R-:W-:Y:S01]  /*1e50*/  IMAD.MOV R22, RZ, RZ, -R6 ;  /* 0x000000ffff167224 */ /* 0x000fe200078e0a06 */
[----:B------:R-:W4:Y:S01]  /*1e60*/  LDCU UR20, c[0x0][0x3ac] ;  /* 0x00007580ff1477ac */ /* 0x000f220008000800 */
[----:B------:R-:W5:Y:S01]  /*1e70*/  S2R R17, SR_TID.X ;  /* 0x0000000000117919 */ /* 0x000f620000002100 */
[----:B------:R-:W-:-:S02]  /*1e80*/  ISETP.NE.AND P0, PT, R4, RZ, PT ;  /* 0x000000ff0400720c */ /* 0x000fc40003f05270 */
[----:B------:R-:W-:Y:S01]  /*1e90*/  LOP3.LUT R6, RZ, R4, RZ, 0x33, !PT ;  /* 0x00000004ff067212 */ /* 0x000fe200078e33ff */
[----:B--2---:R-:W2:Y:S01]  /*1ea0*/  MUFU.RCP R9, R9 ;  /* 0x0000000900097308 */ /* 0x004ea20000001000 */
[----:B0-----:R-:W-:Y:S02]  /*1eb0*/  IMAD R8, R0, UR4, R13 ;  /* 0x0000000400087c24 */ /* 0x001fe4000f8e020d */
[----:B--2---:R-:W-:Y:S02]  /*1ec0*/  VIADD R11, R9, 0xffffffe ;  /* 0x0ffffffe090b7836 */ /* 0x004fe40000000000 */
[----:B---3--:R-:W-:-:S04]  /*1ed0*/  IMAD R8, R8, UR23, R19 ;  /* 0x0000001708087c24 */ /* 0x008fc8000f8e0213 */
[----:B------:R-:W0:Y:S01]  /*1ee0*/  F2I.FTZ.U32.TRUNC.NTZ R11, R11 ;  /* 0x0000000b000b7305 */ /* 0x000e22000021f000 */
[----:B-----5:R-:W-:Y:S02]  /*1ef0*/  IMAD R13, R8, UR22, R17 ;  /* 0x00000016080d7c24 */ /* 0x020fe4000f8e0211 */
[----:B------:R-:W2:Y:S03]  /*1f00*/  LDC.64 R8, c[0x0][0x380] ;  /* 0x0000e000ff087b82 */ /* 0x000ea60000000a00 */
[----:B----4-:R-:W-:-:S05]  /*1f10*/  VIMNMX R12, PT, PT, R13, UR20, PT ;  /* 0x000000140d0c7c48 */ /* 0x010fca000bfe0100 */
[----:B------:R-:W-:Y:S02]  /*1f20*/  IMAD.IADD R7, R12, 0x1, R7 ;  /* 0x000000010c077824 */ /* 0x000fe400078e0207 */
[----:B-1----:R-:W-:Y:S02]  /*1f30*/  IMAD R12, R4, R15, R4 ;  /* 0x0000000f040c7224 */ /* 0x002fe400078e0204 */
[----:B0-----:R-:W-:Y:S02]  /*1f40*/  IMAD.MOV R14, RZ, RZ, -R11 ;  /* 0x000000ffff0e7224 */ /* 0x001fe400078e0a0b */
[----:B------:R-:W-:Y:S02]  /*1f50*/  IMAD R13, R13, R10, R7 ;  /* 0x0000000a0d0d7224 */ /* 0x000fe400078e0207 */
[----:B------:R-:W-:Y:S02]  /*1f60*/  IMAD R7, R14, R5, RZ ;  /* 0x000000050e077224 */ /* 0x000fe400078e02ff */
[----:B------:R-:W-:-:S04]  /*1f70*/  IMAD.MOV.U32 R10, RZ, RZ, RZ ;  /* 0x000000ffff0a7224 */ /* 0x000fc800078e00ff */
[----:B------:R-:W-:Y:S01]  /*1f80*/  IMAD.HI.U32 R7, R11, R7, R10 ;  /* 0x000000070b077227 */ /* 0x000fe200078e000a */
[----:B------:R-:W-:-:S03]  /*1f90*/  SHF.R.S32.HI R10, RZ, 0x1f, R3 ;  /* 0x0000001fff0a7819 */ /* 0x000fc60000011403 */
[----:B------:R-:W-:-:S07]  /*1fa0*/  IMAD.IADD R11, R12, 0x1, R13 ;  /* 0x000000010c0b7824 */ /* 0x000fce00078e020d */
.L_x_91:
[----:B------:R-:W-:Y:S02]  /*1fb0*/  IABS R3, R4 ;  /* 0x0000000400037213 */ /* 0x000fe40000000000 */
[----:B------:R-:W-:-:S03]  /*1fc0*/  IABS R12, R11 ;  /* 0x0000000b000c7213 */ /* 0x000fc60000000000 */
[----:B------:R-:W-:Y:S02]  /*1fd0*/  IMAD.MOV R13, RZ, RZ, -R3 ;  /* 0x000000ffff0d7224 */ /* 0x000fe400078e0a03 */
[----:B------:R-:W-:-:S04]  /*1fe0*/  IMAD.HI.U32 R3, R7, R12, RZ ;  /* 0x0000000c07037227 */ /* 0x000fc800078e00ff */
[----:B------:R-:W-:Y:S01]  /*1ff0*/  IMAD R12, R3, R13, R12 ;  /* 0x0000000d030c7224 */ /* 0x000fe200078e020c */
[----:B------:R-:W-:-:S04]  /*2000*/  IABS R13, R4 ;  /* 0x00000004000d7213 */ /* 0x000fc80000000000 */
[----:B------:R-:W-:-:S13]  /*2010*/  ISETP.GT.U32.AND P2, PT, R5, R12, PT ;  /* 0x0000000c0500720c */ /* 0x000fda0003f44070 */
[----:B------:R-:W-:Y:S02]  /*2020*/  @!P2 IMAD.IADD R12, R12, 0x1, -R13 ;  /* 0x000000010c0ca824 */ /* 0x000fe400078e0a0d */
[----:B------:R-:W-:-:S03]  /*2030*/  @!P2 VIADD R3, R3, 0x1 ;  /* 0x000000010303a836 */ /* 0x000fc60000000000 */
        /* <DEDUP_REMOVED lines=13> */
[----:B--2---:R-:W-:Y:S01]  /*2110*/  IMAD.WIDE R14, R15, 0x8, R8 ;  /* 0x000000080f0e7825 */ /* 0x004fe200078e0208 */
        /* <DEDUP_REMOVED lines=8> */
[C---:B------:R-:W-:Y:S02]  /*21a0*/  LEA R20, P1, R21.reuse, UR12, 0x3 ;  /* 0x0000000c15147c11 */ /* 0x040fe4000f8218ff */
[----:B------:R-:W-:Y:S01]  /*21b0*/  IADD3 R19, P2, PT, R18, -R3, RZ ;  /* 0x8000000312137210 */ /* 0x000fe20007f5e0ff */
[----:B------:R-:W2:Y:S01]  /*21c0*/  LDG.E.64 R16, desc[UR10][R12.64+0x10] ;  /* 0x0000100a0c107981 */ /* 0x000ea2000c1e1b00 */
[----:B------:R-:W-:Y:S02]  /*21d0*/  LEA.HI.X R21, R21, UR13, R26, 0x3, P1 ;  /* 0x0000000d15157c11 */ /* 0x000fe400088f1c1a */
        /* <DEDUP_REMOVED lines=18> */
[----:B------:R-:W-:-:S13]  /*2300*/  VIADD R16, R2, 0x1 ;  /* 0x0000000102107836 */ /* 0x000fda0000000000 */
[----:B------:R-:W-:-:S04]  /*2310*/  @!P1 IMAD.MOV R16, RZ, RZ, R2 ;  /* 0x000000ffff109224 */ /* 0x000fc800078e0202 */
[----:B------:R-:W-:Y:S01]  /*2320*/  IMAD.MOV.U32 R2, RZ, RZ, R16 ;  /* 0x000000ffff027224 */ /* 0x000fe200078e0010 */
[----:B0-----:R-:W-:Y:S06]  /*2330*/  @P2 BRA `(.L_x_91) ;  /* 0xfffffffc001c2947 */ /* 0x001fec000383ffff */
.L_x_86:
[----:B------:R-:W-:Y:S05]  /*2340*/  BSYNC.RECONVERGENT B0 ;  /* 0x0000000000007941 */ /* 0x000fea0003800200 */
.L_x_85:
[----:B------:R-:W0:Y:S01]  /*2350*/  LDCU UR4, c[0x0][0x378] ;  /* 0x00006f00ff0477ac */ /* 0x000e220008000800 */
[----:B------:R-:W-:Y:S01]  /*2360*/  LEA R3, R3, 0xfffffffc, 0x1 ;  /* 0xfffffffc03037811 */ /* 0x000fe200078e08ff */
[----:B------:R-:W-:-:S06]  /*2370*/  UIMAD UR32, UR22, UR23, URZ ;  /* 0x00000017162072a4 */ /* 0x000fcc000f8e02ff */
[----:B------:R-:W-:Y:S01]  /*2380*/  IMAD R6, R0, UR32, RZ ;  /* 0x0000002000067c24 */ /* 0x000fe2000f8e02ff */
[----:B------:R-:W-:Y:S01]  /*2390*/  SHF.R.S32.HI R0, RZ, 0x1f, R3 ;  /* 0x0000001fff007819 */ /* 0x000fe20000011403 */
[----:B0-----:R-:W-:-:S04]  /*23a0*/  UIMAD UR4, UR9, UR4, URZ ;  /* 0x00000004090472a4 */ /* 0x001fc8000f8e02ff */
[----:B------:R-:W-:-:S06]  /*23b0*/  UIMAD.WIDE.U32 UR20, UR4, UR8, URZ ;  /* 0x00000008041472a5 */ /* 0x000fcc000f8e00ff */
[C---:B------:R-:W-:Y:S02]  /*23c0*/  IMAD R7, R6.reuse, UR21, RZ ;  /* 0x0000001506077c24 */ /* 0x040fe4000f8e02ff */
[----:B------:R-:W-:-:S04]  /*23d0*/  IMAD.WIDE.U32 R4, R6, UR20, RZ ;  /* 0x0000001406047c25 */ /* 0x000fc8000f8e00ff */
[----:B------:R-:W-:Y:S01]  /*23e0*/  IMAD.IADD R5, R5, 0x1, R7 ;  /* 0x0000000105057824 */ /* 0x000fe200078e0207 */
[----:B------:R-:W-:-:S04]  /*23f0*/  ISETP.GE.U32.AND P1, PT, R4, R3, PT ;  /* 0x000000030400720c */ /* 0x000fc80003f26070 */
[----:B------:R-:W-:-:S04]  /*2400*/  SHF.R.U64 R9, R4, 0x1, R5 ;  /* 0x0000000104097819 */ /* 0x000fc80000001205 */
[----:B------:R-:W-:-:S04]  /*2410*/  ISETP.GE.AND P0, PT, R9, 0x1, PT ;  /* 0x000000010900780c */ /* 0x000fc80003f06270 */
[----:B------:R-:W-:-:S13]  /*2420*/  ISETP.GE.U32.OR.EX P0, PT, R5, R0, !P0, P1 ;  /* 0x000000000500720c */ /* 0x000fda0004706510 */
[----:B------:R-:W-:Y:S05]  /*2430*/  @P0 EXIT ;  /* 0x000000000000094d */ /* 0x000fea0003800000 */
[----:B------:R-:W0:Y:S01]  /*2440*/  S2R R8, SR_TID.Z ;  /* 0x0000000000087919 */ /* 0x000e220000002300 */
[----:B------:R-:W1:Y:S01]  /*2450*/  LDC.64 R4, c[0x0][0x3b0] ;  /* 0x0000ec00ff047b82 */ /* 0x000e620000000a00 */
[----:B------:R-:W-:Y:S01]  /*2460*/  UIMAD UR9, UR7, UR9, UR6 ;  /* 0x00000009070972a4 */ /* 0x000fe2000f8e0206 */
[----:B------:R-:W0:Y:S01]  /*2470*/  S2R R0, SR_TID.Y ;  /* 0x0000000000007919 */ /* 0x000e220000002200 */
        /* <DEDUP_REMOVED lines=14> */
.L_x_105:
        /* <DEDUP_REMOVED lines=18> */
[----:B------:R-:W-:Y:S01]  /*2680*/  IMAD.U32 R7, RZ, RZ, UR6 ;  /* 0x00000006ff077e24 */ /* 0x000fe2000f8e00ff */
[----:B------:R-:W-:Y:S01]  /*2690*/  ISETP.NE.AND P1, PT, R3, RZ, PT ;  /* 0x000000ff0300720c */ /* 0x000fe20003f25270 */
[----:B------:R-:W-:-:S12]  /*26a0*/  BRA.DIV UR5, `(.L_x_93) ;  /* 0x0000000605c87947 */ /* 0x000fd8000b800000 */
[----:B------:R-:W-:Y:S06]  /*26b0*/  BAR.SYNC.DEFER_BLOCKING 0x0 ;  /* 0x0000000000007b1d */ /* 0x000fec0000010000 */
.L_x_120:
        /* <DEDUP_REMOVED lines=17> */
.L_x_96:
[----:B------:R-:W2:Y:S04]  /*27d0*/  LD.E.STRONG.GPU R11, desc[UR10][R6.64+0x4] ;  /* 0x0000040a060b7980 */ /* 0x000ea8000c10f900 */
[----:B--2---:R-:W-:Y:S01]  /*27e0*/  CCTL.IVALL ;  /* 0x00000000ff00798f */ /* 0x004fe20002000000 */
[----:B------:R-:W-:Y:S05]  /*27f0*/  YIELD ;  /* 0x0000000000007946 */ /* 0x000fea0003800000 */
[----:B------:R-:W-:-:S04]  /*2800*/  LOP3.LUT R11, R11, R8, RZ, 0x3c, !PT ;  /* 0x000000080b0b7212 */ /* 0x000fc800078e3cff */
[----:B------:R-:W-:-:S13]  /*2810*/  ISETP.GT.AND P0, PT, R11, -0x1, PT ;  /* 0xffffffff0b00780c */ /* 0x000fda0003f04270 */
[----:B------:R-:W-:Y:S05]  /*2820*/  @P0 BRA `(.L_x_96) ;  /* 0xfffffffc00e80947 */ /* 0x000fea000383ffff */
.L_x_95:
[----:B------:R-:W-:Y:S05]  /*2830*/  BSYNC B0 ;  /* 0x0000000000007941 */ /* 0x000fea0003800000 */
.L_x_94:
[----:B------:R-:W-:-:S03]  /*2840*/  UMOV UR5, 0xffffffff ;  /* 0xffffffff00057882 */ /* 0x000fc60000000000 */
[----:B------:R-:W-:Y:S05]  /*2850*/  BRA.DIV UR5, `(.L_x_97) ;  /* 0x0000000605887947 */ /* 0x000fea000b800000 */
[----:B------:R-:W-:Y:S06]  /*2860*/  BAR.SYNC.DEFER_BLOCKING 0x0 ;  /* 0x0000000000007b1d */ /* 0x000fec0000010000 */
.L_x_123:
[----:B------:R-:W-:Y:S01]  /*2870*/  ISETP.GE.AND P0, PT, R0, R9, PT ;  /* 0x000000090000720c */ /* 0x000fe20003f06270 */
[----:B------:R-:W-:-:S12]  /*2880*/  BSSY.RECONVERGENT B0, `(.L_x_98) ;  /* 0x0000005000007945 */ /* 0x000fd80003800200 */
[----:B------:R-:W-:Y:S05]  /*2890*/  @P0 BRA `(.L_x_99) ;  /* 0x00000000000c0947 */ /* 0x000fea0003800000 */
[----:B------:R-:W-:-:S06]  /*28a0*/  IMAD.WIDE.U32 R10, R9, 0x4, R4 ;  /* 0x00000004090a7825 */ /* 0x000fcc00078e0004 */
[----:B------:R-:W2:Y:S02]  /*28b0*/  LDG.E R11, desc[UR10][R10.64] ;  /* 0x0000000a0a0b7981 */ /* 0x000ea4000c1e1900 */
[----:B--2---:R-:W-:-:S07]  /*28c0*/  IMAD.IADD R2, R2, 0x1, R11 ;  /* 0x0000000102027824 */ /* 0x004fce00078e020b */
.L_x_99:
[----:B------:R-:W-:Y:S05]  /*28d0*/  BSYNC.RECONVERGENT B0 ;  /* 0x0000000000007941 */ /* 0x000fea0003800200 */
.L_x_98:
[----:B------:R-:W-:-:S03]  /*28e0*/  UMOV UR5, 0xffffffff ;  /* 0xffffffff00057882 */ /* 0x000fc60000000000 */
[----:B------:R-:W-:Y:S05]  /*28f0*/  BRA.DIV UR5, `(.L_x_100) ;  /* 0x00000006058c7947 */ /* 0x000fea000b800000 */
[----:B------:R-:W-:Y:S06]  /*2900*/  BAR.SYNC.DEFER_BLOCKING 0x0 ;  /* 0x0000000000007b1d */ /* 0x000fec0000010000 */
.L_x_126:
        /* <DEDUP_REMOVED lines=17> */
.L_x_103:
[----:B------:R-:W2:Y:S04]  /*2a20*/  LD.E.STRONG.GPU R11, desc[UR10][R6.64+0x4] ;  /* 0x0000040a060b7980 */ /* 0x000ea8000c10f900 */
[----:B--2---:R-:W-:Y:S01]  /*2a30*/  CCTL.IVALL ;  /* 0x00000000ff00798f */ /* 0x004fe20002000000 */
[----:B------:R-:W-:Y:S05]  /*2a40*/  YIELD ;  /* 0x0000000000007946 */ /* 0x000fea0003800000 */
[----:B------:R-:W-:-:S04]  /*2a50*/  LOP3.LUT R11, R11, R8, RZ, 0x3c, !PT ;  /* 0x000000080b0b7212 */ /* 0x000fc800078e3cff */
[----:B------:R-:W-:-:S13]  /*2a60*/  ISETP.GT.AND P0, PT, R11, -0x1, PT ;  /* 0xffffffff0b00780c */ /* 0x000fda0003f04270 */
[----:B------:R-:W-:Y:S05]  /*2a70*/  @P0 BRA `(.L_x_103) ;  /* 0xfffffffc00e80947 */ /* 0x000fea000383ffff */
.L_x_102:
[----:B------:R-:W-:Y:S05]  /*2a80*/  BSYNC B0 ;  /* 0x0000000000007941 */ /* 0x000fea0003800000 */
.L_x_101:
[----:B------:R-:W-:-:S03]  /*2a90*/  UMOV UR5, 0xffffffff ;  /* 0xffffffff00057882 */ /* 0x000fc60000000000 */
[----:B------:R-:W-:Y:S05]  /*2aa0*/  BRA.DIV UR5, `(.L_x_104) ;  /* 0x00000006054c7947 */ /* 0x000fea000b800000 */
[----:B------:R-:W-:Y:S06]  /*2ab0*/  BAR.SYNC.DEFER_BLOCKING 0x0 ;  /* 0x0000000000007b1d */ /* 0x000fec0000010000 */
.L_x_129:
[----:B------:R-:W-:Y:S02]  /*2ac0*/  ISETP.GT.U32.AND P0, PT, R9, 0x1, PT ;  /* 0x000000010900780c */ /* 0x000fe40003f04070 */
[----:B------:R-:W-:-:S11]  /*2ad0*/  SHF.R.U32.HI R9, RZ, 0x1, R9 ;  /* 0x00000001ff097819 */ /* 0x000fd60000011609 */
[----:B------:R-:W-:Y:S05]  /*2ae0*/  @P0 BRA `(.L_x_105) ;  /* 0xfffffff8009c0947 */ /* 0x000fea000383ffff */
[----:B------:R-:W-:Y:S05]  /*2af0*/  EXIT ;  /* 0x000000000000794d */ /* 0x000fea0003800000 */
.L_x_92:
[----:B------:R-:W-:Y:S05]  /*2b00*/  BPT.TRAP 0x1 ;  /* 0x000000040000795c */ /* 0x000fea0000300000 */
.L_x_71:
[----:B------:R-:W-:Y:S01]  /*2b10*/  BSSY B0, `(.L_x_106) ;  /* 0x0000009000007945 */ /* 0x000fe20003800000 */
[----:B0-----:R-:W-:Y:S01]  /*2b20*/  CS2R R16, SRZ ;  /* 0x0000000000107805 */ /* 0x001fe2000001ff00 */
[----:B-1----:R-:W-:-:S07]  /*2b30*/  IMAD.MOV.U32 R8, RZ, RZ, -0x1 ;  /* 0xffffffffff087424 */ /* 0x002fce00078e00ff */
[----:B------:R-:W-:Y:S05]  /*2b40*/  WARPSYNC.COLLECTIVE.ALL `(.L_x_107) ;  /* 0x0000000000147948 */ /* 0x000fea0003c00000 */
[----:B------:R-:W-:-:S04]  /*2b50*/  SHF.L.U32 R16, R16, 0x10, RZ ;  /* 0x0000001010107819 */ /* 0x000fc800000006ff */
[----:B------:R-:W-:-:S05]  /*2b60*/  LOP3.LUT R16, R16, 0xf, R17, 0xf8, !PT ;  /* 0x0000000f10107812 */ /* 0x000fca00078ef811 */
[----:B------:R0:W-:Y:S02]  /*2b70*/  BAR.SYNC.DEFER_BLOCKING R16, R16 ;  /* 0x000000100000731d */ /* 0x0001e40000010000 */
[----:B0-----:R-:W-:-:S04]  /*2b80*/  SHF.R.U32 R16, R16, 0x10, RZ ;  /* 0x0000001010107819 */ /* 0x001fc800000016ff */
[----:B------:R-:W-:Y:S05]  /*2b90*/  ENDCOLLECTIVE ;  /* 0x000000000000791b */ /* 0x000fea0003800000 */
.L_x_107:
[----:B------:R-:W-:Y:S05]  /*2ba0*/  BSYNC B0 ;  /* 0x0000000000007941 */ /* 0x000fea0003800000 */
.L_x_106:
[----:B------:R-:W-:Y:S05]  /*2bb0*/  BRA `(.L_x_108) ;  /* 0xffffffdc00407947 */ /* 0x000fea000383ffff */
.L_x_75:
[----:B------:R-:W-:Y:S01]  /*2bc0*/  BSSY B0, `(.L_x_109) ;  /* 0x0000009000007945 */ /* 0x000fe20003800000 */
[----:B------:R-:W-:Y:S01]  /*2bd0*/  CS2R R16, SRZ ;  /* 0x0000000000107805 */ /* 0x000fe2000001ff00 */
[----:B------:R-:W-:-:S07]  /*2be0*/  IMAD.MOV.U32 R8, RZ, RZ, -0x1 ;  /* 0xffffffffff087424 */ /* 0x000fce00078e00ff */
[----:B------:R-:W-:Y:S05]  /*2bf0*/  WARPSYNC.COLLECTIVE.ALL `(.L_x_110) ;  /* 0x0000000000147948 */ /* 0x000fea0003c00000 */
[----:B------:R-:W-:-:S04]  /*2c00*/  SHF.L.U32 R16, R16, 0x10, RZ ;  /* 0x0000001010107819 */ /* 0x000fc800000006ff */
[----:B------:R-:W-:-:S05]  /*2c10*/  LOP3.LUT R16, R16, 0xf, R17, 0xf8, !PT ;  /* 0x0000000f10107812 */ /* 0x000fca00078ef811 */
[----:B------:R0:W-:Y:S02]  /*2c20*/  BAR.SYNC.DEFER_BLOCKING R16, R16 ;  /* 0x000000100000731d */ /* 0x0001e40000010000 */
[----:B0-----:R-:W-:-:S04]  /*2c30*/  SHF.R.U32 R16, R16, 0x10, RZ ;  /* 0x0000001010107819 */ /* 0x001fc800000016ff */
[----:B------:R-:W-:Y:S05]  /*2c40*/  ENDCOLLECTIVE ;  /* 0x000000000000791b */ /* 0x000fea0003800000 */
.L_x_110:
[----:B------:R-:W-:Y:S05]  /*2c50*/  BSYNC B0 ;  /* 0x0000000000007941 */ /* 0x000fea0003800000 */
.L_x_109:
[----:B------:R-:W-:Y:S05]  /*2c60*/  BRA `(.L_x_111) ;  /* 0xffffffdc00807947 */ /* 0x000fea000383ffff */
.L_x_79:
        /* <DEDUP_REMOVED lines=9> */
.L_x_113:
[----:B------:R-:W-:Y:S05]  /*2d00*/  BSYNC B0 ;  /* 0x0000000000007941 */ /* 0x000fea0003800000 */
.L_x_112:
[----:B------:R-:W-:Y:S05]  /*2d10*/  BRA `(.L_x_114) ;  /* 0xffffffdc00887947 */ /* 0x000fea000383ffff */
.L_x_83:
        /* <DEDUP_REMOVED lines=9> */
.L_x_116:
[----:B------:R-:W-:Y:S05]  /*2db0*/  BSYNC B0 ;  /* 0x0000000000007941 */ /* 0x000fea0003800000 */
.L_x_115:
[----:B------:R-:W-:Y:S05]  /*2dc0*/  BRA `(.L_x_117) ;  /* 0xffffffdc00c87947 */ /* 0x000fea000383ffff */
.L_x_93:
        /* <DEDUP_REMOVED lines=9> */
.L_x_119:
[----:B------:R-:W-:Y:S05]  /*2e60*/  BSYNC B0 ;  /* 0x0000000000007941 */ /* 0x000fea0003800000 */
.L_x_118:
[----:B------:R-:W-:Y:S05]  /*2e70*/  BRA `(.L_x_120) ;  /* 0xfffffff800107947 */ /* 0x000fea000383ffff */
.L_x_97:
        /* <DEDUP_REMOVED lines=9> */
.L_x_122:
[----:B------:R-:W-:Y:S05]  /*2f10*/  BSYNC B0 ;  /* 0x0000000000007941 */ /* 0x000fea0003800000 */
.L_x_121:
[----:B------:R-:W-:Y:S05]  /*2f20*/  BRA `(.L_x_123) ;  /* 0xfffffff800507947 */ /* 0x000fea000383ffff */
.L_x_100:
        /* <DEDUP_REMOVED lines=9> */
.L_x_125:
[----:B------:R-:W-:Y:S05]  /*2fc0*/  BSYNC B0 ;  /* 0x0000000000007941 */ /* 0x000fea0003800000 */
.L_x_124:
[----:B------:R-:W-:Y:S05]  /*2fd0*/  BRA `(.L_x_126) ;  /* 0xfffffff8004c7947 */ /* 0x000fea000383ffff */
.L_x_104:
        /* <DEDUP_REMOVED lines=9> */
.L_x_128:
[----:B------:R-:W-:Y:S05]  /*3070*/  BSYNC B0 ;  /* 0x0000000000007941 */ /* 0x000fea0003800000 */
.L_x_127:
[----:B------:R-:W-:Y:S05]  /*3080*/  BRA `(.L_x_129) ;  /* 0xfffffff8008c7947 */ /* 0x000fea000383ffff */
.L_x_130:
        /* <DEDUP_REMOVED lines=15> */
.L_x_194:


//--------------------- .text._Z9jacobiTopPdS_iiiiiiiiPid --------------------------
	.section	.text._Z9jacobiTopPdS_iiiiiiiiPid,"ax",@progbits
	.align	128
        .global         _Z9jacobiTopPdS_iiiiiiiiPid
        .type           _Z9jacobiTopPdS_iiiiiiiiPid,@function
        .size           _Z9jacobiTopPdS_iiiiiiiiPid,(.L_x_195 - _Z9jacobiTopPdS_iiiiiiiiPid)
        .other          _Z9jacobiTopPdS_iiiiiiiiPid,@"STO_CUDA_ENTRY STV_DEFAULT"
_Z9jacobiTopPdS_iiiiiiiiPid:
.text._Z9jacobiTopPdS_iiiiiiiiPid:
        /* <DEDUP_REMOVED lines=10> */
[----:B------:R-:W5:Y:S06]  /*00a0*/  LDCU UR24, c[0x0][0x364] ;  /* 0x00006c80ff1877ac */ /* 0x000f6c0008000800 */
[----:B------:R-:W2:Y:S01]  /*00b0*/  S2UR UR18, SR_CTAID.X ;  /* 0x00000000001279c3 */ /* 0x000ea20000002500 */
[----:B-1----:R-:W-:Y:S01]  /*00c0*/  IMAD.U32 R12, RZ, RZ, UR5 ;  /* 0x00000005ff0c7e24 */ /* 0x002fe2000f8e00ff */
[----:B------:R-:W-:-:S05]  /*00d0*/  CS2R.32 R20, SR_CgaSize ;  /* 0x0000000000147805 */ /* 0x000fca0000008a00 */
[----:B------:R-:W-:-:S05]  /*00e0*/  IMAD R20, R20, -0xa0, RZ ;  /* 0xffffff6014147824 */ /* 0x000fca00078e02ff */
[----:B------:R-:W-:-:S14]  /*00f0*/  R2UR UR10, R20 ;  /* 0x00000000140a72ca */ /* 0x000fdc00000e0000 */
[----:B------:R-:W1:Y:S01]  /*0100*/  LDCU UR10, c[0x0][UR10+0x258] ;  /* 0x00004b000a0a77ac */ /* 0x000e620008000800 */
[----:B------:R-:W-:Y:S02]  /*0110*/  ISETP.NE.AND P0, PT, R12, RZ, PT ;  /* 0x000000ff0c00720c */ /* 0x000fe40003f05270 */
[----:B------:R-:W-:-:S05]  /*0120*/  CS2R.32 R20, SR_CgaSize ;  /* 0x0000000000147805 */ /* 0x000fca0000008a00 */
[----:B------:R-:W-:-:S05]  /*0130*/  IMAD R20, R20, -0xa0, RZ ;  /* 0xffffff6014147824 */ /* 0x000fca00078e02ff */
[----:B------:R-:W-:-:S14]  /*0140*/  R2UR UR11, R20 ;  /* 0x00000000140b72ca */ /* 0x000fdc00000e0000 */
[----:B------:R-:W2:Y:S01]  /*0150*/  LDCU UR11, c[0x0][UR11+0x254] ;  /* 0x00004a800b0b77ac */ /* 0x000ea20008000800 */
[----:B------:R-:W2:Y:S01]  /*0160*/  LDC R0, c[0x0][0x368] ;  /* 0x0000da00ff007b82 */ /* 0x000ea20000000800 */
[----:B------:R-:W2:Y:S01]  /*0170*/  LDCU.64 UR6, c[0x0][0x358] ;  /* 0x00006b00ff0677ac */ /* 0x000ea20008000a00 */
[----:B----4-:R-:W-:Y:S02]  /*0180*/  UIMAD UR4, UR20, UR22, UR19 ;  /* 0x00000016140472a4 */ /* 0x010fe4000f8e0213 */
[----:B-----5:R-:W-:Y:S02]  /*0190*/  UIMAD UR5, UR23, UR24, URZ ;  /* 0x00000018170572a4 */ /* 0x020fe4000f8e02ff */
[----:B0-----:R-:W-:Y:S02]  /*01a0*/  IMAD R4, R17, UR24, R16 ;  /* 0x0000001811047c24 */ /* 0x001fe4000f8e0210 */
[----:B-1----:R-:W-:Y:S02]  /*01b0*/  IMAD.U32 R2, RZ, RZ, UR10 ;  /* 0x0000000aff027e24 */ /* 0x002fe4000f8e00ff */
[----:B---3--:R-:W-:Y:S01]  /*01c0*/  IMAD R13, R4, UR23, R19 ;  /* 0x00000017040d7c24 */ /* 0x008fe2000f8e0213 */
[----:B--2---:R-:W-:Y:S01]  /*01d0*/  UIMAD UR4, UR4, UR21, UR18 ;  /* 0x00000015040472a4 */ /* 0x004fe2000f8e0212 */
[----:B------:R-:W-:-:S02]  /*01e0*/  IMAD.U32 R3, RZ, RZ, UR11 ;  /* 0x0000000bff037e24 */ /* 0x000fc4000f8e00ff */
[----:B------:R-:W-:-:S04]  /*01f0*/  IMAD R20, R0, UR5, RZ ;  /* 0x0000000500147c24 */ /* 0x000fc8000f8e02ff */
[----:B------:R-:W-:Y:S01]  /*0200*/  IMAD R13, R20, UR4, R13 ;  /* 0x00000004140d7c24 */ /* 0x000fe2000f8e020d */
[----:B------:R-:W-:Y:S06]  /*0210*/  @P0 BRA `(.L_x_131) ;  /* 0x0000000800bc0947 */ /* 0x000fec0003800000 */
[----:B------:R-:W0:Y:S02]  /*0220*/  LDCU UR4, c[0x0][0x3ac] ;  /* 0x00007580ff0477ac */ /* 0x000e240008000800 */
[----:B0-----:R-:W-:-:S13]  /*0230*/  ISETP.GE.AND P0, PT, R13, UR4, PT ;  /* 0x000000040d007c0c */ /* 0x001fda000bf06270 */
[----:B------:R-:W-:Y:S05]  /*0240*/  @P0 EXIT ;  /* 0x000000000000094d */ /* 0x000fea0003800000 */
[----:B------:R-:W0:Y:S01]  /*0250*/  LDC R18, c[0x0][0x394] ;  /* 0x0000e500ff127b82 */ /* 0x000e220000000800 */
[----:B------:R-:W-:Y:S01]  /*0260*/  IABS R10, R13 ;  /* 0x0000000d000a7213 */ /* 0x000fe20000000000 */
[----:B------:R-:W1:Y:S06]  /*0270*/  LDCU.128 UR12, c[0x0][0x380] ;  /* 0x00007000ff0c77ac */ /* 0x000e6c0008000c00 */
[----:B------:R-:W2:Y:S01]  /*0280*/  LDC.64 R24, c[0x0][0x380] ;  /* 0x0000e000ff187b82 */ /* 0x000ea20000000a00 */
[----:B0-----:R-:W-:Y:S01]  /*0290*/  VIADD R6, R18, 0xfffffffe ;  /* 0xfffffffe12067836 */ /* 0x001fe20000000000 */
[----:B------:R-:W-:-:S04]  /*02a0*/  SHF.R.S32.HI R15, RZ, 0x1f, R18 ;  /* 0x0000001fff0f7819 */ /* 0x000fc80000011412 */
[-C--:B------:R-:W-:Y:S02]  /*02b0*/  IABS R9, R6.reuse ;  /* 0x0000000600097213 */ /* 0x080fe40000000000 */
[----:B------:R-:W-:Y:S02]  /*02c0*/  IABS R14, R6 ;  /* 0x00000006000e7213 */ /* 0x000fe40000000000 */
[----:B------:R-:W0:Y:S08]  /*02d0*/  I2F.RP R7, R9 ;  /* 0x0000000900077306 */ /* 0x000e300000209400 */
[----:B0-----:R-:W0:Y:S02]  /*02e0*/  MUFU.RCP R7, R7 ;  /* 0x0000000700077308 */ /* 0x001e240000001000 */
[----:B0-----:R-:W-:-:S02]  /*02f0*/  VIADD R4, R7, 0xffffffe ;  /* 0x0ffffffe07047836 */ /* 0x001fc40000000000 */
[----:B------:R-:W-:-:S04]  /*0300*/  IMAD.MOV R7, RZ, RZ, -R14 ;  /* 0x000000ffff077224 */ /* 0x000fc800078e0a0e */
[----:B------:R0:W3:Y:S02]  /*0310*/  F2I.FTZ.U32.TRUNC.NTZ R5, R4 ;  /* 0x0000000400057305 */ /* 0x0000e4000021f000 */
[----:B0-----:R-:W-:Y:S02]  /*0320*/  IMAD.MOV.U32 R4, RZ, RZ, RZ ;  /* 0x000000ffff047224 */ /* 0x001fe400078e00ff */
[----:B---3--:R-:W-:-:S04]  /*0330*/  IMAD.MOV R8, RZ, RZ, -R5 ;  /* 0x000000ffff087224 */ /* 0x008fc800078e0a05 */
[----:B------:R-:W-:Y:S02]  /*0340*/  IMAD R11, R8, R9, RZ ;  /* 0x00000009080b7224 */ /* 0x000fe400078e02ff */
[----:B------:R-:W-:Y:S02]  /*0350*/  IMAD.MOV.U32 R8, RZ, RZ, R10 ;  /* 0x000000ffff087224 */ /* 0x000fe400078e000a */
[----:B------:R-:W-:-:S06]  /*0360*/  IMAD.HI.U32 R5, R5, R11, R4 ;  /* 0x0000000b05057227 */ /* 0x000fcc00078e0004 */
[----:B------:R-:W-:-:S04]  /*0370*/  IMAD.HI.U32 R5, R5, R8, RZ ;  /* 0x0000000805057227 */ /* 0x000fc800078e00ff */
[----:B------:R-:W-:-:S05]  /*0380*/  IMAD R4, R5, R7, R8 ;  /* 0x0000000705047224 */ /* 0x000fca00078e0208 */
[----:B------:R-:W-:-:S13]  /*0390*/  ISETP.GT.U32.AND P1, PT, R9, R4, PT ;  /* 0x000000040900720c */ /* 0x000fda0003f24070 */
[----:B------:R-:W-:Y:S02]  /*03a0*/  @!P1 IMAD.IADD R4, R4, 0x1, -R9 ;  /* 0x0000000104049824 */ /* 0x000fe400078e0a09 */
[----:B------:R-:W-:Y:S01]  /*03b0*/  @!P1 VIADD R5, R5, 0x1 ;  /* 0x0000000105059836 */ /* 0x000fe20000000000 */
[----:B------:R-:W-:Y:S02]  /*03c0*/  ISETP.NE.AND P1, PT, R6, RZ, PT ;  /* 0x000000ff0600720c */ /* 0x000fe40003f25270 */
[----:B------:R-:W-:Y:S02]  /*03d0*/  ISETP.GE.U32.AND P0, PT, R4, R9, PT ;  /* 0x000000090400720c */ /* 0x000fe40003f06070 */
[----:B------:R-:W-:-:S04]  /*03e0*/  LOP3.LUT R4, R13, R6, RZ, 0x3c, !PT ;  /* 0x000000060d047212 */ /* 0x000fc800078e3cff */
[----:B------:R-:W-:-:S07]  /*03f0*/  ISETP.GE.AND P2, PT, R4, RZ, PT ;  /* 0x000000ff0400720c */ /* 0x000fce0003f46270 */
[----:B------:R-:W-:-:S06]  /*0400*/  @P0 VIADD R5, R5, 0x1 ;  /* 0x0000000105050836 */ /* 0x000fcc0000000000 */
[----:B------:R-:W-:Y:S01]  /*0410*/  @!P2 IMAD.MOV R5, RZ, RZ, -R5 ;  /* 0x000000ffff05a224 */ /* 0x000fe200078e0a05 */
[----:B------:R-:W-:-:S05]  /*0420*/  @!P1 LOP3.LUT R5, RZ, R6, RZ, 0x33, !PT ;  /* 0x00000006ff059212 */ /* 0x000fca00078e33ff */
[----:B------:R-:W-:Y:S02]  /*0430*/  IMAD.MOV R4, RZ, RZ, -R5 ;  /* 0x000000ffff047224 */ /* 0x000fe400078e0a05 */
[----:B------:R-:W-:Y:S02]  /*0440*/  IMAD R5, R5, R18, R18 ;  /* 0x0000001205057224 */ /* 0x000fe400078e0212 */
[----:B------:R-:W-:-:S05]  /*0450*/  IMAD R6, R6, R4, R13 ;  /* 0x0000000406067224 */ /* 0x000fca00078e020d */
[C---:B------:R-:W-:Y:S02]  /*0460*/  IADD3 R11, P0, PT, R6.reuse, R5, RZ ;  /* 0x00000005060b7210 */ /* 0x040fe40007f1e0ff */
[----:B------:R-:W-:Y:S02]  /*0470*/  SHF.R.S32.HI R14, RZ, 0x1f, R6 ;  /* 0x0000001fff0e7819 */ /* 0x000fe40000011406 */
[C---:B------:R-:W-:Y:S01]  /*0480*/  IADD3 R23, P1, PT, R11.reuse, R18, RZ ;  /* 0x000000120b177210 */ /* 0x040fe20007f3e0ff */
[----:B------:R-:W-:Y:S01]  /*0490*/  IMAD.SHL.U32 R21, R11, 0x8, RZ ;  /* 0x000000080b157824 */ /* 0x000fe200078e00ff */
[----:B------:R-:W-:Y:S01]  /*04a0*/  LEA.HI.X.SX32 R14, R5, R14, 0x1, P0 ;  /* 0x0000000e050e7211 */ /* 0x000fe200000f0eff */
[----:B------:R-:W-:-:S03]  /*04b0*/  IMAD.IADD R5, R6, 0x1, R5 ;  /* 0x0000000106057824 */ /* 0x000fc600078e0205 */
[----:B------:R-:W-:Y:S01]  /*04c0*/  SHF.L.U64.HI R22, R11, 0x3, R14 ;  /* 0x000000030b167819 */ /* 0x000fe2000001020e */
[----:B--2---:R-:W-:Y:S01]  /*04d0*/  IMAD.WIDE R24, R5, 0x8, R24 ;  /* 0x0000000805187825 */ /* 0x004fe200078e0218 */
[----:B-1----:R-:W-:-:S03]  /*04e0*/  IADD3 R4, P0, PT, R21, UR12, RZ ;  /* 0x0000000c15047c10 */ /* 0x002fc6000ff1e0ff */
[----:B------:R-:W-:Y:S01]  /*04f0*/  IMAD.X R28, R15, 0x1, R14, P1 ;  /* 0x000000010f1c7824 */ /* 0x000fe200008e060e */
[----:B------:R-:W-:Y:S01]  /*0500*/  IADD3.X R5, PT, PT, R22, UR13, RZ, P0, !PT ;  /* 0x0000000d16057c10 */ /* 0x000fe200087fe4ff */
[----:B------:R-:W2:Y:S01]  /*0510*/  LDG.E.64 R6, desc[UR6][R24.64] ;  /* 0x0000000618067981 */ /* 0x000ea2000c1e1b00 */
[----:B------:R-:W-:Y:S02]  /*0520*/  LEA R10, P0, R23, UR12, 0x3 ;  /* 0x0000000c170a7c11 */ /* 0x000fe4000f8018ff */
[----:B------:R-:W-:Y:S01]  /*0530*/  IADD3 R26, P1, PT, R11, -R18, RZ ;  /* 0x800000120b1a7210 */ /* 0x000fe20007f3e0ff */
[----:B------:R-:W2:Y:S01]  /*0540*/  LDG.E.64 R8, desc[UR6][R4.64+0x10] ;  /* 0x0000100604087981 */ /* 0x000ea2000c1e1b00 */
[----:B------:R-:W-:-:S03]  /*0550*/  LEA.HI.X R11, R23, UR13, R28, 0x3, P0 ;  /* 0x0000000d170b7c11 */ /* 0x000fc600080f1c1c */
[----:B------:R-:W-:Y:S01]  /*0560*/  IMAD.X R15, R14, 0x1, ~R15, P1 ;  /* 0x000000010e0f7824 */ /* 0x000fe200008e0e0f */
[C---:B------:R-:W-:Y:S02]  /*0570*/  LEA R14, P0, R26.reuse, UR12, 0x3 ;  /* 0x0000000c1a0e7c11 */ /* 0x040fe4000f8018ff */
[----:B------:R-:W3:Y:S02]  /*0580*/  LDG.E.64 R10, desc[UR6][R10.64+0x8] ;  /* 0x000008060a0a7981 */ /* 0x000ee4000c1e1b00 */
[----:B------:R-:W-:-:S06]  /*0590*/  LEA.HI.X R15, R26, UR13, R15, 0x3, P0 ;  /* 0x0000000d1a0f7c11 */ /* 0x000fcc00080f1c0f */
[----:B------:R-:W4:Y:S01]  /*05a0*/  LDG.E.64 R14, desc[UR6][R14.64+0x8] ;  /* 0x000008060e0e7981 */ /* 0x000f22000c1e1b00 */
[----:B------:R-:W0:Y:S01]  /*05b0*/  LDCU UR4, c[0x0][0x378] ;  /* 0x00006f00ff0477ac */ /* 0x000e220008000800 */
[----:B--2---:R-:W-:-:S08]  /*05c0*/  DADD R6, R8, R6 ;  /* 0x0000000008067229 */ /* 0x004fd00000000006 */
[----:B---3--:R-:W-:Y:S01]  /*05d0*/  DADD R6, R6, R10 ;  /* 0x0000000006067229 */ /* 0x008fe2000000000a */
[----:B------:R-:W-:-:S07]  /*05e0*/  IADD3 R8, P0, PT, R21, UR14, RZ ;  /* 0x0000000e15087c10 */ /* 0x000fce000ff1e0ff */
[----:B----4-:R-:W-:Y:S01]  /*05f0*/  DADD R6, R6, R14 ;  /* 0x0000000006067229 */ /* 0x010fe2000000000e */
[----:B------:R-:W-:-:S07]  /*0600*/  IADD3.X R9, PT, PT, R22, UR15, RZ, P0, !PT ;  /* 0x0000000f16097c10 */ /* 0x000fce00087fe4ff */
[----:B------:R-:W-:-:S07]  /*0610*/  DMUL R6, R6, 0.25 ;  /* 0x3fd0000006067828 */ /* 0x000fce0000000000 */
[----:B------:R1:W-:Y:S04]  /*0620*/  STG.E.64 desc[UR6][R8.64+0x8], R6 ;  /* 0x0000080608007986 */ /* 0x0003e8000c101b06 */
[----:B------:R-:W5:Y:S01]  /*0630*/  LDG.E.64 R4, desc[UR6][R4.64+0x8] ;  /* 0x0000080604047981 */ /* 0x000f62000c1e1b00 */
[----:B0-----:R-:W-:-:S04]  /*0640*/  UIMAD UR4, UR22, UR4, URZ ;  /* 0x00000004160472a4 */ /* 0x001fc8000f8e02ff */
[----:B------:R-:W-:-:S06]  /*0650*/  UIMAD.WIDE.U32 UR8, UR4, UR21, URZ ;  /* 0x00000015040872a5 */ /* 0x000fcc000f8e00ff */
[C---:B------:R-:W-:Y:S02]  /*0660*/  IMAD R11, R20.reuse, UR9, RZ ;  /* 0x00000009140b7c24 */ /* 0x040fe4000f8e02ff */
[----:B------:R-:W-:-:S04]  /*0670*/  IMAD.WIDE.U32 R20, R20, UR8, RZ ;  /* 0x0000000814147c25 */ /* 0x000fc8000f8e00ff */
[----:B------:R-:W-:Y:S01]  /*0680*/  IMAD.IADD R10, R21, 0x1, R11 ;  /* 0x00000001150a7824 */ /* 0x000fe200078e020b */
[----:B------:R-:W-:-:S04]  /*0690*/  LEA R11, R18, 0xfffffffc, 0x1 ;  /* 0xfffffffc120b7811 */ /* 0x000fc800078e08ff */
[C---:B------:R-:W-:Y:S02]  /*06a0*/  SHF.R.U64 R14, R20.reuse, 0x1, R10 ;  /* 0x00000001140e7819 */ /* 0x040fe4000000120a */
[----:B------:R-:W-:Y:S02]  /*06b0*/  ISETP.GE.U32.AND P1, PT, R20, R11, PT ;  /* 0x0000000b1400720c */ /* 0x000fe40003f26070 */
[----:B------:R-:W-:Y:S02]  /*06c0*/  SHF.R.S32.HI R11, RZ, 0x1f, R11 ;  /* 0x0000001fff0b7819 */ /* 0x000fe4000001140b */
[----:B------:R-:W-:-:S04]  /*06d0*/  ISETP.GE.AND P0, PT, R14, 0x1, PT ;  /* 0x000000010e00780c */ /* 0x000fc80003f06270 */
[----:B------:R-:W-:-:S13]  /*06e0*/  ISETP.GE.U32.OR.EX P0, PT, R10, R11, !P0, P1 ;  /* 0x0000000b0a00720c */ /* 0x000fda0004706510 */
[----:B-1----:R-:W-:Y:S05]  /*06f0*/  @P0 EXIT ;  /* 0x000000000000094d */ /* 0x002fea0003800000 */
        /* <DEDUP_REMOVED lines=19> */
.L_x_146:
[----:B------:R-:W-:Y:S01]  /*0830*/  UMOV UR5, 0xffffffff ;  /* 0xffffffff00057882 */ /* 0x000fe20000000000 */
[----:B------:R-:W-:Y:S02]  /*0840*/  ISETP.NE.AND P0, PT, R17, RZ, PT ;  /* 0x000000ff1100720c */ /* 0x000fe40003f05270 */
[----:B------:R-:W-:Y:S11]  /*0850*/  BRA.DIV UR5, `(.L_x_133) ;  /* 0x0000002205987947 */ /* 0x000ff6000b800000 */
[----:B------:R-:W-:Y:S06]  /*0860*/  BAR.SYNC.DEFER_BLOCKING 0x0 ;  /* 0x0000000000007b1d */ /* 0x000fec0000010000 */
.L_x_170:
        /* <DEDUP_REMOVED lines=17> */
.L_x_136:
[----:B------:R-:W2:Y:S04]  /*0980*/  LD.E.STRONG.GPU R9, desc[UR6][R2.64+0x4] ;  /* 0x0000040602097980 */ /* 0x000ea8000c10f900 */
[----:B--2---:R-:W-:Y:S01]  /*0990*/  CCTL.IVALL ;  /* 0x00000000ff00798f */ /* 0x004fe20002000000 */
[----:B------:R-:W-:Y:S05]  /*09a0*/  YIELD ;  /* 0x0000000000007946 */ /* 0x000fea0003800000 */
[----:B------:R-:W-:-:S04]  /*09b0*/  LOP3.LUT R9, R9, R8, RZ, 0x3c, !PT ;  /* 0x0000000809097212 */ /* 0x000fc800078e3cff */
[----:B------:R-:W-:-:S13]  /*09c0*/  ISETP.GT.AND P1, PT, R9, -0x1, PT ;  /* 0xffffffff0900780c */ /* 0x000fda0003f24270 */
[----:B------:R-:W-:Y:S05]  /*09d0*/  @P1 BRA `(.L_x_136) ;  /* 0xfffffffc00e81947 */ /* 0x000fea000383ffff */
.L_x_135:
[----:B------:R-:W-:Y:S05]  /*09e0*/  BSYNC B0 ;  /* 0x0000000000007941 */ /* 0x000fea0003800000 */
.L_x_134:
[----:B------:R-:W-:-:S03]  /*09f0*/  UMOV UR5, 0xffffffff ;  /* 0xffffffff00057882 */ /* 0x000fc60000000000 */
[----:B------:R-:W-:Y:S05]  /*0a00*/  BRA.DIV UR5, `(.L_x_137) ;  /* 0x0000002205587947 */ /* 0x000fea000b800000 */
[----:B------:R-:W-:Y:S06]  /*0a10*/  BAR.SYNC.DEFER_BLOCKING 0x0 ;  /* 0x0000000000007b1d */ /* 0x000fec0000010000 */
.L_x_173:
[----:B------:R-:W-:Y:S01]  /*0a20*/  ISETP.GE.AND P1, PT, R13, R6, PT ;  /* 0x000000060d00720c */ /* 0x000fe20003f26270 */
[----:B------:R-:W-:-:S12]  /*0a30*/  BSSY.RECONVERGENT B0, `(.L_x_138) ;  /* 0x0000005000007945 */ /* 0x000fd80003800200 */
[----:B------:R-:W-:Y:S05]  /*0a40*/  @P1 BRA `(.L_x_139) ;  /* 0x00000000000c1947 */ /* 0x000fea0003800000 */
[----:B------:R-:W-:-:S06]  /*0a50*/  IMAD.WIDE.U32 R8, R6, 0x4, R4 ;  /* 0x0000000406087825 */ /* 0x000fcc00078e0004 */
[----:B------:R-:W2:Y:S02]  /*0a60*/  LDG.E R8, desc[UR6][R8.64] ;  /* 0x0000000608087981 */ /* 0x000ea4000c1e1900 */
[----:B--2---:R-:W-:-:S07]  /*0a70*/  IMAD.IADD R7, R7, 0x1, R8 ;  /* 0x0000000107077824 */ /* 0x004fce00078e0208 */
.L_x_139:
[----:B------:R-:W-:Y:S05]  /*0a80*/  BSYNC.RECONVERGENT B0 ;  /* 0x0000000000007941 */ /* 0x000fea0003800200 */
.L_x_138:
[----:B------:R-:W-:-:S04]  /*0a90*/  UISETP.NE.U32.AND UP0, UPT, UR10, URZ, UPT ;  /* 0x000000ff0a00728c */ /* 0x000fc8000bf05070 */
[----:B------:R-:W-:-:S09]  /*0aa0*/  UISETP.NE.AND.EX UP0, UPT, UR11, URZ, UPT, UP0 ;  /* 0x000000ff0b00728c */ /* 0x000fd2000bf05300 */
[----:B------:R-:W-:Y:S05]  /*0ab0*/  BRA.U !UP0, `(.L_x_140) ;  /* 0x00000001088c7547 */ /* 0x000fea000b800000 */
[----:B------:R-:W-:-:S03]  /*0ac0*/  UMOV UR5, 0xffffffff ;  /* 0xffffffff00057882 */ /* 0x000fc60000000000 */
[----:B------:R-:W-:Y:S05]  /*0ad0*/  BRA.DIV UR5, `(.L_x_141) ;  /* 0x0000002205507947 */ /* 0x000fea000b800000 */
[----:B------:R-:W-:Y:S06]  /*0ae0*/  BAR.SYNC.DEFER_BLOCKING 0x0 ;  /* 0x0000000000007b1d */ /* 0x000fec0000010000 */
.L_x_176:
        /* <DEDUP_REMOVED lines=17> */
.L_x_144:
[----:B------:R-:W2:Y:S04]  /*0c00*/  LD.E.STRONG.GPU R9, desc[UR6][R2.64+0x4] ;  /* 0x0000040602097980 */ /* 0x000ea8000c10f900 */
[----:B--2---:R-:W-:Y:S01]  /*0c10*/  CCTL.IVALL ;  /* 0x00000000ff00798f */ /* 0x004fe20002000000 */
[----:B------:R-:W-:Y:S05]  /*0c20*/  YIELD ;  /* 0x0000000000007946 */ /* 0x000fea0003800000 */
[----:B------:R-:W-:-:S04]  /*0c30*/  LOP3.LUT R9, R9, R8, RZ, 0x3c, !PT ;  /* 0x0000000809097212 */ /* 0x000fc800078e3cff */
[----:B------:R-:W-:-:S13]  /*0c40*/  ISETP.GT.AND P0, PT, R9, -0x1, PT ;  /* 0xffffffff0900780c */ /* 0x000fda0003f04270 */
[----:B------:R-:W-:Y:S05]  /*0c50*/  @P0 BRA `(.L_x_144) ;  /* 0xfffffffc00e80947 */ /* 0x000fea000383ffff */
.L_x_143:
[----:B------:R-:W-:Y:S05]  /*0c60*/  BSYNC B0 ;  /* 0x0000000000007941 */ /* 0x000fea0003800000 */
.L_x_142:
[----:B------:R-:W-:-:S03]  /*0c70*/  UMOV UR5, 0xffffffff ;  /* 0xffffffff00057882 */ /* 0x000fc60000000000 */
[----:B------:R-:W-:Y:S05]  /*0c80*/  BRA.DIV UR5, `(.L_x_145) ;  /* 0x0000002205107947 */ /* 0x000fea000b800000 */
[----:B------:R-:W-:Y:S06]  /*0c90*/  BAR.SYNC.DEFER_BLOCKING 0x0 ;  /* 0x0000000000007b1d */ /* 0x000fec0000010000 */
.L_x_179:
[----:B------:R-:W-:-:S13]  /*0ca0*/  ISETP.GE.U32.AND P0, PT, R6, 0x2, PT ;  /* 0x000000020600780c */ /* 0x000fda0003f06070 */
[----:B------:R-:W-:Y:S05]  /*0cb0*/  @!P0 EXIT ;  /* 0x000000000000894d */ /* 0x000fea0003800000 */
[----:B------:R1:W-:Y:S01]  /*0cc0*/  STG.E desc[UR6][R4.64], R7 ;  /* 0x0000000704007986 */ /* 0x0003e2000c101906 */
[----:B------:R-:W-:Y:S01]  /*0cd0*/  SHF.R.U32.HI R6, RZ, 0x1, R6 ;  /* 0x00000001ff067819 */ /* 0x000fe20000011606 */
[----:B------:R-:W-:Y:S06]  /*0ce0*/  BRA `(.L_x_146) ;  /* 0xfffffff800d07947 */ /* 0x000fec000383ffff */
.L_x_140:
[----:B------:R-:W-:Y:S05]  /*0cf0*/  BPT.TRAP 0x1 ;  /* 0x000000040000795c */ /* 0x000fea0000300000 */
.L_x_132:
[----:B------:R-:W-:Y:S05]  /*0d00*/  BPT.TRAP 0x1 ;  /* 0x000000040000795c */ /* 0x000fea0000300000 */
.L_x_131:
[----:B0-----:R-:W0:Y:S01]  /*0d10*/  LDCU UR5, c[0x0][0x3ac] ;  /* 0x00007580ff0577ac */ /* 0x001e220008000800 */
[----:B------:R-:W-:Y:S01]  /*0d20*/  VIADD R7, R12, 0x1 ;  /* 0x000000010c077836 */ /* 0x000fe20000000000 */
[----:B------:R-:W-:Y:S01]  /*0d30*/  BSSY.RECONVERGENT B0, `(.L_x_147) ;  /* 0x000015b000007945 */ /* 0x000fe20003800200 */
[----:B------:R-:W-:Y:S01]  /*0d40*/  IMAD.MOV.U32 R2, RZ, RZ, RZ ;  /* 0x000000ffff027224 */ /* 0x000fe200078e00ff */
[----:B------:R-:W1:Y:S01]  /*0d50*/  LDCU UR25, c[0x0][0x3a8] ;  /* 0x00007500ff1977ac */ /* 0x000e620008000800 */
[----:B------:R-:W2:Y:S01]  /*0d60*/  LDCU.64 UR26, c[0x0][0x3b8] ;  /* 0x00007700ff1a77ac */ /* 0x000ea20008000a00 */
[----:B------:R-:W3:Y:S01]  /*0d70*/  LDCU.64 UR28, c[0x0][0x3b8] ;  /* 0x00007700ff1c77ac */ /* 0x000ee20008000a00 */
[----:B------:R-:W4:Y:S01]  /*0d80*/  LDCU.128 UR8, c[0x0][0x380] ;  /* 0x00007000ff0877ac */ /* 0x000f220008000c00 */
[----:B0-----:R-:W-:Y:S01]  /*0d90*/  ISETP.GE.AND P0, PT, R13, UR5, PT ;  /* 0x000000050d007c0c */ /* 0x001fe2000bf06270 */
[----:B------:R-:W0:-:S12]  /*0da0*/  LDCU.128 UR12, c[0x0][0x380] ;  /* 0x00007000ff0c77ac */ /* 0x000e180008000c00 */
        /* <DEDUP_REMOVED lines=9> */
[----:B------:R-:W0:Y:S01]  /*0e40*/  LDC R9, c[0x0][0x394] ;  /* 0x0000e500ff097b82 */ /* 0x000e220000000800 */
[----:B------:R-:W-:Y:S01]  /*0e50*/  VIMNMX R2, PT, PT, R13, UR5, PT ;  /* 0x000000050d027c48 */ /* 0x000fe2000bfe0100 */
[----:B------:R-:W-:Y:S01]  /*0e60*/  BSSY.RECONVERGENT B2, `(.L_x_151) ;  /* 0x00000ee000027945 */ /* 0x000fe20003800200 */
[----:B------:R-:W-:-:S03]  /*0e70*/  LOP3.LUT R8, R7, 0x7ffffffc, RZ, 0xc0, !PT ;  /* 0x7ffffffc07087812 */ /* 0x000fc600078ec0ff */
[----:B------:R-:W-:Y:S02]  /*0e80*/  IMAD R12, R13, R12, R2 ;  /* 0x0000000c0d0c7224 */ /* 0x000fe400078e0202 */
[----:B------:R-:W-:Y:S02]  /*0e90*/  IMAD.MOV.U32 R2, RZ, RZ, RZ ;  /* 0x000000ffff027224 */ /* 0x000fe400078e00ff */
[----:B0-----:R-:W-:Y:S01]  /*0ea0*/  VIADD R5, R9, 0xfffffffe ;  /* 0xfffffffe09057836 */ /* 0x001fe20000000000 */
[----:B------:R-:W-:-:S04]  /*0eb0*/  SHF.R.S32.HI R9, RZ, 0x1f, R9 ;  /* 0x0000001fff097819 */ /* 0x000fc80000011409 */
[----:B------:R-:W-:-:S04]  /*0ec0*/  IABS R6, R5 ;  /* 0x0000000500067213 */ /* 0x000fc80000000000 */
[----:B------:R-:W0:Y:S08]  /*0ed0*/  I2F.RP R10, R6 ;  /* 0x00000006000a7306 */ /* 0x000e300000209400 */
[----:B0-----:R-:W0:Y:S02]  /*0ee0*/  MUFU.RCP R10, R10 ;  /* 0x0000000a000a7308 */ /* 0x001e240000001000 */
[----:B0-----:R-:W-:-:S06]  /*0ef0*/  VIADD R11, R10, 0xffffffe ;  /* 0x0ffffffe0a0b7836 */ /* 0x001fcc0000000000 */
[----:B------:R-:W0:Y:S02]  /*0f00*/  F2I.FTZ.U32.TRUNC.NTZ R3, R11 ;  /* 0x0000000b00037305 */ /* 0x000e24000021f000 */
[----:B0-----:R-:W-:-:S04]  /*0f10*/  IMAD.MOV R15, RZ, RZ, -R3 ;  /* 0x000000ffff0f7224 */ /* 0x001fc800078e0a03 */
[----:B------:R-:W-:-:S04]  /*0f20*/  IMAD R15, R15, R6, RZ ;  /* 0x000000060f0f7224 */ /* 0x000fc800078e02ff */
[----:B------:R-:W-:-:S04]  /*0f30*/  IMAD.HI.U32 R7, R3, R15, R2 ;  /* 0x0000000f03077227 */ /* 0x000fc800078e0002 */
[----:B------:R-:W-:Y:S02]  /*0f40*/  IMAD.MOV R3, RZ, RZ, -R8 ;  /* 0x000000ffff037224 */ /* 0x000fe400078e0a08 */
[----:B------:R-:W-:-:S07]  /*0f50*/  VIADD R8, R12, 0x3 ;  /* 0x000000030c087836 */ /* 0x000fce0000000000 */
.L_x_152:
[----:B------:R-:W-:Y:S01]  /*0f60*/  VIADD R14, R8, 0xfffffffd ;  /* 0xfffffffd080e7836 */ /* 0x000fe20000000000 */
[----:B------:R-:W-:Y:S01]  /*0f70*/  IABS R11, R5 ;  /* 0x00000005000b7213 */ /* 0x000fe20000000000 */
[----:B------:R-:W0:Y:S03]  /*0f80*/  LDC R25, c[0x0][0x394] ;  /* 0x0000e500ff197b82 */ /* 0x000e260000000800 */
[----:B------:R-:W-:Y:S01]  /*0f90*/  IABS R10, R14 ;  /* 0x0000000e000a7213 */ /* 0x000fe20000000000 */
[----:B------:R-:W-:-:S04]  /*0fa0*/  IMAD.MOV R11, RZ, RZ, -R11 ;  /* 0x000000ffff0b7224 */ /* 0x000fc800078e0a0b */
[----:B------:R-:W-:-:S04]  /*0fb0*/  IMAD.HI.U32 R7, R7, R10, RZ ;  /* 0x0000000a07077227 */ /* 0x000fc800078e00ff */
[----:B------:R-:W-:Y:S01]  /*0fc0*/  IMAD R11, R7, R11, R10 ;  /* 0x0000000b070b7224 */ /* 0x000fe200078e020a */
[----:B------:R-:W-:-:S04]  /*0fd0*/  IABS R10, R5 ;  /* 0x00000005000a7213 */ /* 0x000fc80000000000 */
[----:B------:R-:W-:-:S13]  /*0fe0*/  ISETP.GT.U32.AND P2, PT, R6, R11, PT ;  /* 0x0000000b0600720c */ /* 0x000fda0003f44070 */
[----:B------:R-:W-:Y:S02]  /*0ff0*/  @!P2 IMAD.IADD R11, R11, 0x1, -R10 ;  /* 0x000000010b0ba824 */ /* 0x000fe400078e0a0a */
[----:B------:R-:W-:-:S03]  /*1000*/  @!P2 VIADD R7, R7, 0x1 ;  /* 0x000000010707a836 */ /* 0x000fc60000000000 */
[----:B------:R-:W-:Y:S02]  /*1010*/  ISETP.GE.U32.AND P1, PT, R11, R6, PT ;  /* 0x000000060b00720c */ /* 0x000fe40003f26070 */
[-C--:B------:R-:W-:Y:S01]  /*1020*/  LOP3.LUT R6, R14, R5.reuse, RZ, 0x3c, !PT ;  /* 0x000000050e067212 */ /* 0x080fe200078e3cff */
[----:B------:R-:W1:Y:S03]  /*1030*/  LDC.64 R10, c[0x0][0x380] ;  /* 0x0000e000ff0a7b82 */ /* 0x000e660000000a00 */
[----:B------:R-:W-:Y:S02]  /*1040*/  ISETP.GE.AND P3, PT, R6, RZ, PT ;  /* 0x000000ff0600720c */ /* 0x000fe40003f66270 */
[----:B------:R-:W-:-:S05]  /*1050*/  LOP3.LUT R6, RZ, R5, RZ, 0x33, !PT ;  /* 0x00000005ff067212 */ /* 0x000fca00078e33ff */
[----:B------:R-:W-:Y:S01]  /*1060*/  @P1 VIADD R7, R7, 0x1 ;  /* 0x0000000107071836 */ /* 0x000fe20000000000 */
[----:B------:R-:W-:-:S05]  /*1070*/  ISETP.NE.AND P1, PT, R5, RZ, PT ;  /* 0x000000ff0500720c */ /* 0x000fca0003f25270 */
[----:B------:R-:W-:-:S05]  /*1080*/  @!P3 IMAD.MOV R7, RZ, RZ, -R7 ;  /* 0x000000ffff07b224 */ /* 0x000fca00078e0a07 */
[----:B------:R-:W-:-:S05]  /*1090*/  SEL R6, R6, R7, !P1 ;  /* 0x0000000706067207 */ /* 0x000fca0004800000 */
[----:B------:R-:W-:-:S04]  /*10a0*/  IMAD.MOV R12, RZ, RZ, -R6 ;  /* 0x000000ffff0c7224 */ /* 0x000fc800078e0a06 */
[----:B------:R-:W-:Y:S02]  /*10b0*/  IMAD R7, R5, R12, R14 ;  /* 0x0000000c05077224 */ /* 0x000fe400078e020e */
[----:B0-----:R-:W-:-:S03]  /*10c0*/  IMAD R12, R6, R25, R25 ;  /* 0x00000019060c7224 */ /* 0x001fc600078e0219 */
[----:B------:R-:W-:Y:S01]  /*10d0*/  SHF.R.S32.HI R13, RZ, 0x1f, R7 ;  /* 0x0000001fff0d7819 */ /* 0x000fe20000011407 */
[C---:B------:R-:W-:Y:S01]  /*10e0*/  IMAD.IADD R17, R7.reuse, 0x1, R12 ;  /* 0x0000000107117824 */ /* 0x040fe200078e020c */
[----:B------:R-:W-:-:S03]  /*10f0*/  IADD3 R6, P2, PT, R7, R12, RZ ;  /* 0x0000000c07067210 */ /* 0x000fc60007f5e0ff */
[----:B-1----:R-:W-:Y:S01]  /*1100*/  IMAD.WIDE R16, R17, 0x8, R10 ;  /* 0x0000000811107825 */ /* 0x002fe200078e020a */
        /* <DEDUP_REMOVED lines=10> */
[----:B------:R-:W-:-:S04]  /*11b0*/  LEA R12, P2, R7, UR12, 0x3 ;  /* 0x0000000c070c7c11 */ /* 0x000fc8000f8418ff */
[----:B------:R-:W-:Y:S01]  /*11c0*/  LEA.HI.X R13, R7, UR13, R22, 0x3, P2 ;  /* 0x0000000d070d7c11 */ /* 0x000fe200090f1c16 */
[----:B------:R-:W-:Y:S01]  /*11d0*/  IMAD.X R7, R20, 0x1, ~R9, P3 ;  /* 0x0000000114077824 */ /* 0x000fe200018e0e09 */
        /* <DEDUP_REMOVED lines=12> */
[----:B------:R-:W-:-:S04]  /*12a0*/  IMAD.HI.U32 R7, R23, R7, R22 ;  /* 0x0000000717077227 */ /* 0x000fc800078e0016 */
[----:B------:R-:W-:Y:S01]  /*12b0*/  VIADD R22, R8, 0xfffffffe ;  /* 0xfffffffe08167836 */ /* 0x000fe20000000000 */
[----:B--2---:R-:W-:Y:S01]  /*12c0*/  DADD R16, R26, R16 ;  /* 0x000000001a107229 */ /* 0x004fe20000000010 */
[----:B------:R-:W-:-:S03]  /*12d0*/  IABS R26, R5 ;  /* 0x00000005001a7213 */ /* 0x000fc60000000000 */
[----:B------:R-:W-:Y:S02]  /*12e0*/  IABS R27, R22 ;  /* 0x00000016001b7213 */ /* 0x000fe40000000000 */
[----:B------:R-:W-:-:S03]  /*12f0*/  IMAD.MOV R24, RZ, RZ, -R26 ;  /* 0x000000ffff187224 */ /* 0x000fc600078e0a1a */
[----:B------:R-:W-:-:S04]  /*1300*/  IMAD.MOV.U32 R26, RZ, RZ, R27 ;  /* 0x000000ffff1a7224 */ /* 0x000fc800078e001b */
        /* <DEDUP_REMOVED lines=23> */
[----:B------:R-:W-:Y:S01]  /*1480*/  IMAD.SHL.U32 R23, R26, 0x8, RZ ;  /* 0x000000081a177824 */ /* 0x000fe200078e00ff */
        /* <DEDUP_REMOVED lines=56> */
[CC--:B------:R-:W-:Y:S02]  /*1810*/  IADD3 R29, P4, PT, R28.reuse, R25.reuse, RZ ;  /* 0x000000191c1d7210 */ /* 0x0c0fe40007f9e0ff */
[----:B------:R-:W-:Y:S01]  /*1820*/  IADD3 R28, P5, PT, R28, -R25, RZ ;  /* 0x800000191c1c7210 */ /* 0x000fe20007fbe0ff */
[----:B--2---:R-:W-:Y:S02]  /*1830*/  DADD R14, -R12, R14 ;  /* 0x000000000c0e7229 */ /* 0x004fe4000000010e */
[----:B------:R-:W-:Y:S01]  /*1840*/  IMAD.X R13, R9, 0x1, R26, P4 ;  /* 0x00000001090d7824 */ /* 0x000fe200020e061a */
[----:B------:R-:W-:-:S04]  /*1850*/  LEA R12, P4, R29, UR12, 0x3 ;  /* 0x0000000c1d0c7c11 */ /* 0x000fc8000f8818ff */
[----:B------:R-:W-:Y:S01]  /*1860*/  LEA.HI.X R13, R29, UR13, R13, 0x3, P4 ;  /* 0x0000000d1d0d7c11 */ /* 0x000fe2000a0f1c0d */
[----:B------:R-:W-:Y:S01]  /*1870*/  DSETP.GT.AND P3, PT, |R14|, UR26, PT ;  /* 0x0000001a0e007e2a */ /* 0x000fe2000bf64200 */
[----:B------:R-:W-:Y:S01]  /*1880*/  IMAD.X R15, R26, 0x1, ~R9, P5 ;  /* 0x000000011a0f7824 */ /* 0x000fe200028e0e09 */
[----:B------:R-:W-:-:S03]  /*1890*/  LEA R14, P4, R28, UR12, 0x3 ;  /* 0x0000000c1c0e7c11 */ /* 0x000fc6000f8818ff */
[----:B------:R-:W2:Y:S01]  /*18a0*/  LDG.E.64 R12, desc[UR6][R12.64+0x8] ;  /* 0x000008060c0c7981 */ /* 0x000ea2000c1e1b00 */
        /* <DEDUP_REMOVED lines=19> */
[----:B------:R-:W-:-:S04]  /*19e0*/  IADD3 R22, P1, PT, R22, UR14, RZ ;  /* 0x0000000e16167c10 */ /* 0x000fc8000ff3e0ff */
[----:B------:R-:W-:Y:S01]  /*19f0*/  IADD3.X R23, PT, PT, R23, UR15, RZ, P1, !PT ;  /* 0x0000000f17177c10 */ /* 0x000fe20008ffe4ff */
[----:B--2---:R-:W-:Y:S01]  /*1a00*/  DADD R12, R20, R12 ;  /* 0x00000000140c7229 */ /* 0x004fe2000000000c */
[----:B------:R-:W-:-:S07]  /*1a10*/  IMAD.SHL.U32 R21, R24, 0x8, RZ ;  /* 0x0000000818157824 */ /* 0x000fce00078e00ff */
[----:B----4-:R-:W-:Y:S01]  /*1a20*/  DADD R12, R12, R14 ;  /* 0x000000000c0c7229 */ /* 0x010fe2000000000e */
[----:B------:R-:W-:Y:S01]  /*1a30*/  SHF.R.S32.HI R15, RZ, 0x1f, R19 ;  /* 0x0000001fff0f7819 */ /* 0x000fe20000011413 */
[----:B------:R-:W-:-:S03]  /*1a40*/  IMAD.IADD R19, R19, 0x1, R18 ;  /* 0x0000000113137824 */ /* 0x000fc600078e0212 */
[----:B------:R-:W-:Y:S01]  /*1a50*/  LEA.HI.X.SX32 R20, R18, R15, 0x1, P4 ;  /* 0x0000000f12147211 */ /* 0x000fe200020f0eff */
[----:B------:R-:W-:Y:S01]  /*1a60*/  IMAD.WIDE R10, R19, 0x8, R10 ;  /* 0x00000008130a7825 */ /* 0x000fe200078e020a */
[----:B------:R-:W-:Y:S01]  /*1a70*/  IADD3 R14, P1, PT, R21, UR12, RZ ;  /* 0x0000000c150e7c10 */ /* 0x000fe2000ff3e0ff */
[----:B------:R-:W-:Y:S01]  /*1a80*/  DMUL R12, R12, 0.25 ;  /* 0x3fd000000c0c7828 */ /* 0x000fe20000000000 */
[C---:B------:R-:W-:Y:S02]  /*1a90*/  SHF.L.U64.HI R26, R24.reuse, 0x3, R20 ;  /* 0x00000003181a7819 */ /* 0x040fe40000010214 */
[----:B------:R-:W-:Y:S02]  /*1aa0*/  IADD3 R19, P4, PT, R24, R25, RZ ;  /* 0x0000001918137210 */ /* 0x000fe40007f9e0ff */
[----:B------:R-:W-:-:S03]  /*1ab0*/  IADD3.X R15, PT, PT, R26, UR13, RZ, P1, !PT ;  /* 0x0000000d1a0f7c10 */ /* 0x000fc60008ffe4ff */
[----:B------:R-:W-:Y:S01]  /*1ac0*/  IMAD.X R28, R9, 0x1, R20, P4 ;  /* 0x00000001091c7824 */ /* 0x000fe200020e0614 */
[----:B------:R-:W-:Y:S01]  /*1ad0*/  LEA R18, P4, R19, UR12, 0x3 ;  /* 0x0000000c13127c11 */ /* 0x000fe2000f8818ff */
[----:B------:R0:W-:Y:S01]  /*1ae0*/  STG.E.64 desc[UR6][R22.64+0x8], R12 ;  /* 0x0000080c16007986 */ /* 0x0001e2000c101b06 */
[----:B------:R-:W-:-:S03]  /*1af0*/  IADD3 R27, P1, PT, R24, -R25, RZ ;  /* 0x80000019181b7210 */ /* 0x000fc60007f3e0ff */
[----:B------:R-:W2:Y:S01]  /*1b00*/  LDG.E.64 R10, desc[UR6][R10.64] ;  /* 0x000000060a0a7981 */ /* 0x000ea2000c1e1b00 */
[----:B------:R-:W-:-:S03]  /*1b10*/  LEA.HI.X R19, R19, UR13, R28, 0x3, P4 ;  /* 0x0000000d13137c11 */ /* 0x000fc6000a0f1c1c */
[----:B------:R-:W2:Y:S01]  /*1b20*/  LDG.E.64 R24, desc[UR6][R14.64+0x10] ;  /* 0x000010060e187981 */ /* 0x000ea2000c1e1b00 */
[----:B------:R-:W-:Y:S01]  /*1b30*/  IMAD.X R20, R20, 0x1, ~R9, P1 ;  /* 0x0000000114147824 */ /* 0x000fe200008e0e09 */
[C---:B------:R-:W-:Y:S02]  /*1b40*/  LEA R28, P1, R27.reuse, UR12, 0x3 ;  /* 0x0000000c1b1c7c11 */ /* 0x040fe4000f8218ff */
[----:B------:R-:W3:Y:S02]  /*1b50*/  LDG.E.64 R18, desc[UR6][R18.64+0x8] ;  /* 0x0000080612127981 */ /* 0x000ee4000c1e1b00 */
[----:B------:R-:W-:Y:S02]  /*1b60*/  LEA.HI.X R29, R27, UR13, R20, 0x3, P1 ;  /* 0x0000000d1b1d7c11 */ /* 0x000fe400088f1c14 */
[----:B------:R-:W0:Y:S04]  /*1b70*/  LDG.E.64 R16, desc[UR6][R16.64+0x8] ;  /* 0x0000080610107981 */ /* 0x000e28000c1e1b00 */
        /* <DEDUP_REMOVED lines=9> */
[----:B0-----:R-:W-:Y:S01]  /*1c10*/  DADD R12, -R12, R16 ;  /* 0x000000000c0c7229 */ /* 0x001fe20000000110 */
[----:B------:R-:W-:Y:S02]  /*1c20*/  VIADD R18, R2, 0x1 ;  /* 0x0000000102127836 */ /* 0x000fe40000000000 */
[----:B------:R-:W-:-:S05]  /*1c30*/  @!P2 IMAD.MOV R18, RZ, RZ, R2 ;  /* 0x000000ffff12a224 */ /* 0x000fca00078e0202 */
        /* <DEDUP_REMOVED lines=11> */
[----:B------:R-:W-:Y:S02]  /*1cf0*/  VIADD R10, R12, 0x1 ;  /* 0x000000010c0a7836 */ /* 0x000fe40000000000 */
[----:B------:R-:W-:Y:S02]  /*1d00*/  VIADD R2, R11, 0x1 ;  /* 0x000000010b027836 */ /* 0x000fe40000000000 */
[----:B------:R-:W-:-:S05]  /*1d10*/  @P0 IMAD.MOV R10, RZ, RZ, R12 ;  /* 0x000000ffff0a0224 */ /* 0x000fca00078e020c */
[----:B------:R-:W-:-:S03]  /*1d20*/  @!P2 IMAD.MOV R2, RZ, RZ, R11 ;  /* 0x000000ffff02a224 */ /* 0x000fc600078e020b */
[----:B-1----:R-:W-:Y:S05]  /*1d30*/  @P1 BRA `(.L_x_152) ;  /* 0xfffffff000881947 */ /* 0x002fea000383ffff */
[----:B------:R-:W-:Y:S05]  /*1d40*/  BSYNC.RECONVERGENT B2 ;  /* 0x0000000000027941 */ /* 0x000fea0003800200 */
.L_x_151:
[----:B------:R-:W-:-:S07]  /*1d50*/  LOP3.LUT R8, R10, 0x7ffffffc, RZ, 0xc0, !PT ;  /* 0x7ffffffc0a087812 */ /* 0x000fce00078ec0ff */
.L_x_150:
[----:B------:R-:W-:Y:S05]  /*1d60*/  BSYNC.RECONVERGENT B1 ;  /* 0x0000000000017941 */ /* 0x000fea0003800200 */
.L_x_149:
[----:B------:R-:W-:-:S13]  /*1d70*/  ISETP.NE.AND P0, PT, R4, RZ, PT ;  /* 0x000000ff0400720c */ /* 0x000fda0003f05270 */
[----:B------:R-:W-:Y:S05]  /*1d80*/  @!P0 BRA `(.L_x_148) ;  /* 0x0000000400548947 */ /* 0x000fea0003800000 */
[----:B------:R-:W0:Y:S01]  /*1d90*/  LDC R9, c[0x0][0x394] ;  /* 0x0000e500ff097b82 */ /* 0x000e220000000800 */
[----:B------:R-:W1:Y:S01]  /*1da0*/  S2R R7, SR_TID.Z ;  /* 0x0000000000077919 */ /* 0x000e620000002300 */
[----:B------:R-:W-:Y:S01]  /*1db0*/  UIMAD UR4, UR20, UR22, UR19 ;  /* 0x00000016140472a4 */ /* 0x000fe2000f8e0213 */
[----:B------:R-:W-:Y:S01]  /*1dc0*/  IMAD.MOV R22, RZ, RZ, -R4 ;  /* 0x000000ffff167224 */ /* 0x000fe200078e0a04 */
[----:B------:R-:W2:Y:S01]  /*1dd0*/  LDCU UR16, c[0x0][0x3ac] ;  /* 0x00007580ff1077ac */ /* 0x000ea20008000800 */
[----:B------:R-:W3:Y:S01]  /*1de0*/  S2R R15, SR_TID.Y ;  /* 0x00000000000f7919 */ /* 0x000ee20000002200 */
[----:B------:R-:W-:Y:S01]  /*1df0*/  UIMAD UR4, UR4, UR21, UR18 ;  /* 0x00000015040472a4 */ /* 0x000fe2000f8e0212 */
[----:B------:R-:W4:Y:S01]  /*1e00*/  S2R R11, SR_TID.X ;  /* 0x00000000000b7919 */ /* 0x000f220000002100 */
[----:B0-----:R-:W-:Y:S01]  /*1e10*/  VIADD R3, R9, 0xfffffffe ;  /* 0xfffffffe09037836 */ /* 0x001fe20000000000 */
[----:B------:R-:W-:-:S04]  /*1e20*/  SHF.R.S32.HI R9, RZ, 0x1f, R9 ;  /* 0x0000001fff097819 */ /* 0x000fc80000011409 */
[-C--:B------:R-:W-:Y:S02]  /*1e30*/  IABS R5, R3.reuse ;  /* 0x0000000300057213 */ /* 0x080fe40000000000 */
[----:B------:R-:W-:Y:S02]  /*1e40*/  ISETP.NE.AND P0, PT, R3, RZ, PT ;  /* 0x000000ff0300720c */ /* 0x000fe40003f05270 */
[----:B------:R-:W0:Y:S01]  /*1e50*/  I2F.RP R10, R5 ;  /* 0x00000005000a7306 */ /* 0x000e220000209400 */
[----:B-1----:R-:W-:Y:S01]  /*1e60*/  IMAD R6, R0, UR4, R7 ;  /* 0x0000000400067c24 */ /* 0x002fe2000f8e0207 */
[----:B------:R-:W-:-:S03]  /*1e70*/  LOP3.LUT R4, RZ, R3, RZ, 0x33, !PT ;  /* 0x00000003ff047212 */ /* 0x000fc600078e33ff */
[----:B---3--:R-:W-:-:S04]  /*1e80*/  IMAD R6, R6, UR24, R15 ;  /* 0x0000001806067c24 */ /* 0x008fc8000f8e020f */
[----:B----4-:R-:W-:Y:S02]  /*1e90*/  IMAD R7, R6, UR23, R11 ;  /* 0x0000001706077c24 */ /* 0x010fe4000f8e020b */
[----:B------:R-:W1:Y:S03]  /*1ea0*/  LDC R6, c[0x0][0x394] ;  /* 0x0000e500ff067b82 */ /* 0x000e660000000800 */
[----:B--2---:R-:W-:Y:S01]  /*1eb0*/  VIMNMX R15, PT, PT, R7, UR16, PT ;  /* 0x00000010070f7c48 */ /* 0x004fe2000bfe0100 */
[----:B0-----:R-:W0:Y:S04]  /*1ec0*/  MUFU.RCP R10, R10 ;  /* 0x0000000a000a7308 */ /* 0x001e280000001000 */
[----:B------:R-:W-:-:S04]  /*1ed0*/  IMAD.IADD R8, R15, 0x1, R8 ;  /* 0x000000010f087824 */ /* 0x000fc800078e0208 */
[----:B------:R-:W-:Y:S02]  /*1ee0*/  IMAD R8, R7, R12, R8 ;  /* 0x0000000c07087224 */ /* 0x000fe400078e0208 */
[----:B------:R-:W-:Y:S02]  /*1ef0*/  IMAD.MOV.U32 R12, RZ, RZ, RZ ;  /* 0x000000ffff0c7224 */ /* 0x000fe400078e00ff */
[----:B0-----:R-:W-:Y:S02]  /*1f00*/  VIADD R13, R10, 0xffffffe ;  /* 0x0ffffffe0a0d7836 */ /* 0x001fe40000000000 */
[----:B------:R-:W0:Y:S04]  /*1f10*/  LDC.64 R10, c[0x0][0x380] ;  /* 0x0000e000ff0a7b82 */ /* 0x000e280000000a00 */
[----:B------:R-:W2:Y:S02]  /*1f20*/  F2I.FTZ.U32.TRUNC.NTZ R13, R13 ;  /* 0x0000000d000d7305 */ /* 0x000ea4000021f000 */
[----:B--2---:R-:W-:-:S04]  /*1f30*/  IMAD.MOV R14, RZ, RZ, -R13 ;  /* 0x000000ffff0e7224 */ /* 0x004fc800078e0a0d */
[----:B------:R-:W-:-:S04]  /*1f40*/  IMAD R15, R14, R5, RZ ;  /* 0x000000050e0f7224 */ /* 0x000fc800078e02ff */
[----:B-1----:R-:W-:-:S07]  /*1f50*/  IMAD.HI.U32 R7, R13, R15, R12 ;  /* 0x0000000f0d077227 */ /* 0x002fce00078e000c */
.L_x_153:
        /* <DEDUP_REMOVED lines=11> */
[----:B------:R-:W-:-:S11]  /*2010*/  ISETP.GE.AND P3, PT, R13, RZ, PT ;  /* 0x000000ff0d00720c */ /* 0x000fd60003f66270 */
[----:B------:R-:W-:-:S04]  /*2020*/  @P1 VIADD R12, R12, 0x1 ;  /* 0x000000010c0c1836 */ /* 0x000fc80000000000 */
[----:B------:R-:W-:-:S05]  /*2030*/  @!P3 IMAD.MOV R12, RZ, RZ, -R12 ;  /* 0x000000ffff0cb224 */ /* 0x000fca00078e0a0c */
[----:B------:R-:W-:-:S05]  /*2040*/  SEL R13, R4, R12, !P0 ;  /* 0x0000000c040d7207 */ /* 0x000fca0004000000 */
[----:B------:R-:W-:Y:S02]  /*2050*/  IMAD.MOV R12, RZ, RZ, -R13 ;  /* 0x000000ffff0c7224 */ /* 0x000fe400078e0a0d */
[----:B------:R-:W-:Y:S02]  /*2060*/  IMAD R13, R13, R6, R6 ;  /* 0x000000060d0d7224 */ /* 0x000fe400078e0206 */
[----:B------:R-:W-:-:S04]  /*2070*/  IMAD R12, R3, R12, R8 ;  /* 0x0000000c030c7224 */ /* 0x000fc800078e0208 */
[C---:B------:R-:W-:Y:S01]  /*2080*/  IMAD.IADD R15, R12.reuse, 0x1, R13 ;  /* 0x000000010c0f7824 */ /* 0x040fe200078e020d */
[----:B------:R-:W-:Y:S02]  /*2090*/  IADD3 R19, P1, PT, R12, R13, RZ ;  /* 0x0000000d0c137210 */ /* 0x000fe40007f3e0ff */
[----:B------:R-:W-:Y:S01]  /*20a0*/  SHF.R.S32.HI R18, RZ, 0x1f, R12 ;  /* 0x0000001fff127819 */ /* 0x000fe2000001140c */
[----:B0-----:R-:W-:Y:S01]  /*20b0*/  IMAD.WIDE R14, R15, 0x8, R10 ;  /* 0x000000080f0e7825 */ /* 0x001fe200078e020a */
        /* <DEDUP_REMOVED lines=33> */
[----:B-1----:R-:W-:Y:S06]  /*22d0*/  @P2 BRA `(.L_x_153) ;  /* 0xfffffffc00202947 */ /* 0x002fec000383ffff */
.L_x_148:
[----:B------:R-:W-:Y:S05]  /*22e0*/  BSYNC.RECONVERGENT B0 ;  /* 0x0000000000007941 */ /* 0x000fea0003800200 */
.L_x_147:
[----:B------:R-:W0:Y:S01]  /*22f0*/  LDCU UR4, c[0x0][0x378] ;  /* 0x00006f00ff0477ac */ /* 0x000e220008000800 */
[----:B------:R-:W1:Y:S01]  /*2300*/  LDC R6, c[0x0][0x394] ;  /* 0x0000e500ff067b82 */ /* 0x000e620000000800 */
[----:B------:R-:W-:-:S06]  /*2310*/  UIMAD UR30, UR23, UR24, URZ ;  /* 0x00000018171e72a4 */ /* 0x000fcc000f8e02ff */
[----:B------:R-:W-:Y:S01]  /*2320*/  IMAD R7, R0, UR30, RZ ;  /* 0x0000001e00077c24 */ /* 0x000fe2000f8e02ff */
[----:B0-----:R-:W-:-:S04]  /*2330*/  UIMAD UR4, UR22, UR4, URZ ;  /* 0x00000004160472a4 */ /* 0x001fc8000f8e02ff */
[----:B------:R-:W-:-:S06]  /*2340*/  UIMAD.WIDE.U32 UR16, UR4, UR21, URZ ;  /* 0x00000015041072a5 */ /* 0x000fcc000f8e00ff */
[C---:B------:R-:W-:Y:S02]  /*2350*/  IMAD R3, R7.reuse, UR17, RZ ;  /* 0x0000001107037c24 */ /* 0x040fe4000f8e02ff */
[----:B------:R-:W-:-:S04]  /*2360*/  IMAD.WIDE.U32 R4, R7, UR16, RZ ;  /* 0x0000001007047c25 */ /* 0x000fc8000f8e00ff */
[----:B------:R-:W-:Y:S01]  /*2370*/  IMAD.IADD R3, R5, 0x1, R3 ;  /* 0x0000000105037824 */ /* 0x000fe200078e0203 */
[----:B-1----:R-:W-:-:S04]  /*2380*/  LEA R5, R6, 0xfffffffc, 0x1 ;  /* 0xfffffffc06057811 */ /* 0x002fc800078e08ff */
        /* <DEDUP_REMOVED lines=24> */
.L_x_167:
        /* <DEDUP_REMOVED lines=22> */
.L_x_182:
        /* <DEDUP_REMOVED lines=17> */
.L_x_158:
[----:B------:R-:W2:Y:S04]  /*2780*/  LD.E.STRONG.GPU R11, desc[UR6][R6.64+0x4] ;  /* 0x00000406060b7980 */ /* 0x000ea8000c10f900 */
[----:B--2---:R-:W-:Y:S01]  /*2790*/  CCTL.IVALL ;  /* 0x00000000ff00798f */ /* 0x004fe20002000000 */
[----:B------:R-:W-:Y:S05]  /*27a0*/  YIELD ;  /* 0x0000000000007946 */ /* 0x000fea0003800000 */
[----:B------:R-:W-:-:S04]  /*27b0*/  LOP3.LUT R11, R11, R8, RZ, 0x3c, !PT ;  /* 0x000000080b0b7212 */ /* 0x000fc800078e3cff */
[----:B------:R-:W-:-:S13]  /*27c0*/  ISETP.GT.AND P0, PT, R11, -0x1, PT ;  /* 0xffffffff0b00780c */ /* 0x000fda0003f04270 */
[----:B------:R-:W-:Y:S05]  /*27d0*/  @P0 BRA `(.L_x_158) ;  /* 0xfffffffc00e80947 */ /* 0x000fea000383ffff */
.L_x_157:
[----:B------:R-:W-:Y:S05]  /*27e0*/  BSYNC B0 ;  /* 0x0000000000007941 */ /* 0x000fea0003800000 */
.L_x_156:
[----:B------:R-:W-:-:S03]  /*27f0*/  UMOV UR5, 0xffffffff ;  /* 0xffffffff00057882 */ /* 0x000fc60000000000 */
[----:B------:R-:W-:Y:S05]  /*2800*/  BRA.DIV UR5, `(.L_x_159) ;  /* 0x0000000605887947 */ /* 0x000fea000b800000 */
[----:B------:R-:W-:Y:S06]  /*2810*/  BAR.SYNC.DEFER_BLOCKING 0x0 ;  /* 0x0000000000007b1d */ /* 0x000fec0000010000 */
.L_x_185:
[----:B------:R-:W-:Y:S01]  /*2820*/  ISETP.GE.AND P0, PT, R0, R9, PT ;  /* 0x000000090000720c */ /* 0x000fe20003f06270 */
[----:B------:R-:W-:-:S12]  /*2830*/  BSSY.RECONVERGENT B0, `(.L_x_160) ;  /* 0x0000005000007945 */ /* 0x000fd80003800200 */
[----:B------:R-:W-:Y:S05]  /*2840*/  @P0 BRA `(.L_x_161) ;  /* 0x00000000000c0947 */ /* 0x000fea0003800000 */
[----:B------:R-:W-:-:S06]  /*2850*/  IMAD.WIDE.U32 R10, R9, 0x4, R4 ;  /* 0x00000004090a7825 */ /* 0x000fcc00078e0004 */
[----:B------:R-:W2:Y:S02]  /*2860*/  LDG.E R11, desc[UR6][R10.64] ;  /* 0x000000060a0b7981 */ /* 0x000ea4000c1e1900 */
[----:B--2---:R-:W-:-:S07]  /*2870*/  IMAD.IADD R2, R2, 0x1, R11 ;  /* 0x0000000102027824 */ /* 0x004fce00078e020b */
.L_x_161:
[----:B------:R-:W-:Y:S05]  /*2880*/  BSYNC.RECONVERGENT B0 ;  /* 0x0000000000007941 */ /* 0x000fea0003800200 */
.L_x_160:
[----:B------:R-:W-:-:S03]  /*2890*/  UMOV UR5, 0xffffffff ;  /* 0xffffffff00057882 */ /* 0x000fc60000000000 */
[----:B------:R-:W-:Y:S05]  /*28a0*/  BRA.DIV UR5, `(.L_x_162) ;  /* 0x00000006058c7947 */ /* 0x000fea000b800000 */
[----:B------:R-:W-:Y:S06]  /*28b0*/  BAR.SYNC.DEFER_BLOCKING 0x0 ;  /* 0x0000000000007b1d */ /* 0x000fec0000010000 */
.L_x_188:
        /* <DEDUP_REMOVED lines=17> */
.L_x_165:
[----:B------:R-:W2:Y:S04]  /*29d0*/  LD.E.STRONG.GPU R11, desc[UR6][R6.64+0x4] ;  /* 0x00000406060b7980 */ /* 0x000ea8000c10f900 */
[----:B--2---:R-:W-:Y:S01]  /*29e0*/  CCTL.IVALL ;  /* 0x00000000ff00798f */ /* 0x004fe20002000000 */
[----:B------:R-:W-:Y:S05]  /*29f0*/  YIELD ;  /* 0x0000000000007946 */ /* 0x000fea0003800000 */
[----:B------:R-:W-:-:S04]  /*2a00*/  LOP3.LUT R11, R11, R8, RZ, 0x3c, !PT ;  /* 0x000000080b0b7212 */ /* 0x000fc800078e3cff */
[----:B------:R-:W-:-:S13]  /*2a10*/  ISETP.GT.AND P0, PT, R11, -0x1, PT ;  /* 0xffffffff0b00780c */ /* 0x000fda0003f04270 */
[----:B------:R-:W-:Y:S05]  /*2a20*/  @P0 BRA `(.L_x_165) ;  /* 0xfffffffc00e80947 */ /* 0x000fea000383ffff */
.L_x_164:
[----:B------:R-:W-:Y:S05]  /*2a30*/  BSYNC B0 ;  /* 0x0000000000007941 */ /* 0x000fea0003800000 */
.L_x_163:
[----:B------:R-:W-:-:S03]  /*2a40*/  UMOV UR5, 0xffffffff ;  /* 0xffffffff00057882 */ /* 0x000fc60000000000 */
[----:B------:R-:W-:Y:S05]  /*2a50*/  BRA.DIV UR5, `(.L_x_166) ;  /* 0x00000006054c7947 */ /* 0x000fea000b800000 */
[----:B------:R-:W-:Y:S06]  /*2a60*/  BAR.SYNC.DEFER_BLOCKING 0x0 ;  /* 0x0000000000007b1d */ /* 0x000fec0000010000 */
.L_x_191:
[----:B------:R-:W-:Y:S02]  /*2a70*/  ISETP.GT.U32.AND P0, PT, R9, 0x1, PT ;  /* 0x000000010900780c */ /* 0x000fe40003f04070 */
[----:B------:R-:W-:-:S11]  /*2a80*/  SHF.R.U32.HI R9, RZ, 0x1, R9 ;  /* 0x00000001ff097819 */ /* 0x000fd60000011609 */
[----:B------:R-:W-:Y:S05]  /*2a90*/  @P0 BRA `(.L_x_167) ;  /* 0xfffffff8009c0947 */ /* 0x000fea000383ffff */
[----:B------:R-:W-:Y:S05]  /*2aa0*/  EXIT ;  /* 0x000000000000794d */ /* 0x000fea0003800000 */
.L_x_154:
[----:B------:R-:W-:Y:S05]  /*2ab0*/  BPT.TRAP 0x1 ;  /* 0x000000040000795c */ /* 0x000fea0000300000 */
.L_x_133:
[----:B------:R-:W-:Y:S01]  /*2ac0*/  BSSY B0, `(.L_x_168) ;  /* 0x0000009000007945 */ /* 0x000fe20003800000 */
[----:B------:R-:W-:Y:S01]  /*2ad0*/  CS2R R10, SRZ ;  /* 0x00000000000a7805 */ /* 0x000fe2000001ff00 */
[----:B01----:R-:W-:-:S07]  /*2ae0*/  IMAD.MOV.U32 R8, RZ, RZ, -0x1 ;  /* 0xffffffffff087424 */ /* 0x003fce00078e00ff */
[----:B------:R-:W-:Y:S05]  /*2af0*/  WARPSYNC.COLLECTIVE.ALL `(.L_x_169) ;  /* 0x0000000000147948 */ /* 0x000fea0003c00000 */
[----:B------:R-:W-:-:S04]  /*2b00*/  SHF.L.U32 R10, R10, 0x10, RZ ;  /* 0x000000100a0a7819 */ /* 0x000fc800000006ff */
[----:B------:R-:W-:-:S05]  /*2b10*/  LOP3.LUT R10, R10, 0xf, R11, 0xf8, !PT ;  /* 0x0000000f0a0a7812 */ /* 0x000fca00078ef80b */
[----:B------:R0:W-:Y:S02]  /*2b20*/  BAR.SYNC.DEFER_BLOCKING R10, R10 ;  /* 0x0000000a0000731d */ /* 0x0001e40000010000 */
[----:B0-----:R-:W-:-:S04]  /*2b30*/  SHF.R.U32 R10, R10, 0x10, RZ ;  /* 0x000000100a0a7819 */ /* 0x001fc800000016ff */
[----:B------:R-:W-:Y:S05]  /*2b40*/  ENDCOLLECTIVE ;  /* 0x000000000000791b */ /* 0x000fea0003800000 */
.L_x_169:
[----:B------:R-:W-:Y:S05]  /*2b50*/  BSYNC B0 ;  /* 0x0000000000007941 */ /* 0x000fea0003800000 */
.L_x_168:
[----:B------:R-:W-:Y:S05]  /*2b60*/  BRA `(.L_x_170) ;  /* 0xffffffdc00407947 */ /* 0x000fea000383ffff */
.L_x_137:
        /* <DEDUP_REMOVED lines=9> */
.L_x_172:
[----:B------:R-:W-:Y:S05]  /*2c00*/  BSYNC B0 ;  /* 0x0000000000007941 */ /* 0x000fea0003800000 */
.L_x_171:
[----:B------:R-:W-:Y:S05]  /*2c10*/  BRA `(.L_x_173) ;  /* 0xffffffdc00807947 */ /* 0x000fea000383ffff */
.L_x_141:
        /* <DEDUP_REMOVED lines=9> */
.L_x_175:
[----:B------:R-:W-:Y:S05]  /*2cb0*/  BSYNC B0 ;  /* 0x0000000000007941 */ /* 0x000fea0003800000 */
.L_x_174:
[----:B------:R-:W-:Y:S05]  /*2cc0*/  BRA `(.L_x_176) ;  /* 0xffffffdc00887947 */ /* 0x000fea000383ffff */
.L_x_145:
        /* <DEDUP_REMOVED lines=9> */
.L_x_178:
[----:B------:R-:W-:Y:S05]  /*2d60*/  BSYNC B0 ;  /* 0x0000000000007941 */ /* 0x000fea0003800000 */
.L_x_177:
[----:B------:R-:W-:Y:S05]  /*2d70*/  BRA `(.L_x_179) ;  /* 0xffffffdc00c87947 */ /* 0x000fea000383ffff */
.L_x_155:
        /* <DEDUP_REMOVED lines=9> */
.L_x_181:
[----:B------:R-:W-:Y:S05]  /*2e10*/  BSYNC B0 ;  /* 0x0000000000007941 */ /* 0x000fea0003800000 */
.L_x_180:
[----:B------:R-:W-:Y:S05]  /*2e20*/  BRA `(.L_x_182) ;  /* 0xfffffff800107947 */ /* 0x000fea000383ffff */
.L_x_159:
        /* <DEDUP_REMOVED lines=9> */
.L_x_184:
[----:B------:R-:W-:Y:S05]  /*2ec0*/  BSYNC B0 ;  /* 0x0000000000007941 */ /* 0x000fea0003800000 */
.L_x_183:
[----:B------:R-:W-:Y:S05]  /*2ed0*/  BRA `(.L_x_185) ;  /* 0xfffffff800507947 */ /* 0x000fea000383ffff */
.L_x_162:
        /* <DEDUP_REMOVED lines=9> */
.L_x_187:
[----:B------:R-:W-:Y:S05]  /*2f70*/  BSYNC B0 ;  /* 0x0000000000007941 */ /* 0x000fea0003800000 */
.L_x_186:
[----:B------:R-:W-:Y:S05]  /*2f80*/  BRA `(.L_x_188) ;  /* 0xfffffff8004c7947 */ /* 0x000fea000383ffff */
.L_x_166:
        /* <DEDUP_REMOVED lines=9> */
.L_x_190:
[----:B------:R-:W-:Y:S05]  /*3020*/  BSYNC B0 ;  /* 0x0000000000007941 */ /* 0x000fea0003800000 */
.L_x_189:
[----:B------:R-:W-:Y:S05]  /*3030*/  BRA `(.L_x_191) ;  /* 0xfffffff8008c7947 */ /* 0x000fea000383ffff */
.L_x_192:
        /* <DEDUP_REMOVED lines=12> */
.L_x_195:


//--------------------- .nv.shared.reserved.0     --------------------------
	.section	.nv.shared.reserved.0,"aw",@nobits
	.weak		__nv_reservedSMEM_offset_0_alias
	.size		__nv_reservedSMEM_offset_0_alias, 0, 64
	.other		__nv_reservedSMEM_offset_0_alias,@"STO_CUDA_RESERVED_SHARED STV_DEFAULT"
__nv_reservedSMEM_offset_0_alias:
	.zero		0
	.zero		64


//--------------------- .nv.constant0._Z9jacobiMidPdS_iiiiiiiiiiPidi --------------------------
	.section	.nv.constant0._Z9jacobiMidPdS_iiiiiiiiiiPidi,"a",@progbits
	.sectionflags	@""
	.align	4
.nv.constant0._Z9jacobiMidPdS_iiiiiiiiiiPidi:
	.zero		972


//--------------------- .nv.constant0._Z9jacobiBotPdS_iiiiiiiiPid --------------------------
	.section	.nv.constant0._Z9jacobiBotPdS_iiiiiiiiPid,"a",@progbits
	.sectionflags	@""
	.align	4
.nv.constant0._Z9jacobiBotPdS_iiiiiiiiPid:
	.zero		960


//--------------------- .nv.constant0._Z9jacobiTopPdS_iiiiiiiiPid --------------------------
	.section	.nv.constant0._Z9jacobiTopPdS_iiiiiiiiPid,"a",@progbits
	.sectionflags	@""
	.align	4
.nv.constant0._Z9jacobiTopPdS_iiiiiiiiPid:
	.zero		960


//--------------------- SYMBOLS --------------------------

	.type		.nv.reservedSmem.offset0,@object
	.size		.nv.reservedSmem.offset0,0x4
